	.target	sm_90a

	.elftype	@"ET_EXEC"


//--------------------- .note.nv.tkinfo           --------------------------
	.section	.note.nv.tkinfo,"",@"SHT_NOTE"
	.sectionflags	@"SHF_NOTE_NV_TKINFO"
	.tkinfo
        /*0018*/ 	.word	0x00000002
        /*0030*/ 	.string	""
        /*0030*/ 	.string	"ptxas"
        /*0030*/ 	.string	"Cuda compilation tools, release 13.0, V13.0.88"
        /*0030*/ 	.string	"Build cuda_13.0.r13.0/compiler.36424714_0"
        /*0030*/ 	.string	"-arch sm_90a -m 64 "



//--------------------- .note.nv.cuinfo           --------------------------
	.section	.note.nv.cuinfo,"",@"SHT_NOTE"
	.sectionflags	@"SHF_NOTE_NV_CUINFO"
        /*0018*/ 	.short	0x0002
        /*001a*/ 	.short	0x005a
        /*001c*/ 	.short	0x0082
	.zero		2


//--------------------- .nv.info                  --------------------------
	.section	.nv.info,"",@"SHT_CUDA_INFO"
	.align	4


	//----- nvinfo : EIATTR_REGCOUNT
	.align		4
        /*0000*/ 	.byte	0x04, 0x2f
        /*0002*/ 	.short	(.L_12 - .L_11)
	.align		4
.L_11:
        /*0004*/ 	.word	index@(_ZN7cutlass13device_kernelINS_4gemm6kernel13GemmUniversalIN4cute5tupleIJiiiiEEENS1_10collective13CollectiveMmaINS1_37MainloopSm90TmaGmmaWarpSpecializedFP8ILi18ENS5_IJNS4_1CILi2EEENSA_ILi1EEESC_EEENS1_32KernelTmaWarpSpecializedPingpongEEENS5_IJNSA_ILi64EEENSA_ILi128EEESG_EEENS_12float_e4m3_tENS5_IJlSC_lEEESJ_SK_NS4_8TiledMMAINS4_8MMA_AtomIJNS4_4SM904GMMA31MMA_64x128x32_F32E4M3E4M3_SS_TNILNSO_7ScaleInE1ELSQ_1EEEEEENS4_6LayoutINS5_IJSC_SC_SC_EEENS5_IJNSA_ILi0EEESV_SV_EEEEENS5_IJNS4_10UnderscoreESY_SY_EEEEENS4_13SM90_TMA_LOADENS4_14ComposedLayoutINS4_7SwizzleILi2ELi4ELi3EEENS4_18smem_ptr_flag_bitsILi8EEENST_INS5_IJNSA_ILi8EEESG_EEENS5_IJSG_SC_EEEEEEEvNS4_8identityENS4_23SM90_TMA_LOAD_MULTICASTES1B_vS1C_EENS_8epilogue10collective6detail29Sm90TmaWarpSpecializedAdapterINS1G_15DefaultEpilogueISJ_SK_SK_NS1F_6thread17LinearCombinationISJ_Li1EffLNS1K_9ScaleType4KindE0ELNS_15FloatRoundStyleE2ESJ_EENS1_15EpilogueDefaultEEEEEvvEEEEvNT_6ParamsE)
        /*0008*/ 	.word	0x000000a8


	//----- nvinfo : EIATTR_FRAME_SIZE
	.align		4
.L_12:
        /*000c*/ 	.byte	0x04, 0x11
        /*000e*/ 	.short	(.L_14 - .L_13)
	.align		4
.L_13:
        /*0010*/ 	.word	index@(_ZN7cutlass13device_kernelINS_4gemm6kernel13GemmUniversalIN4cute5tupleIJiiiiEEENS1_10collective13CollectiveMmaINS1_37MainloopSm90TmaGmmaWarpSpecializedFP8ILi18ENS5_IJNS4_1CILi2EEENSA_ILi1EEESC_EEENS1_32KernelTmaWarpSpecializedPingpongEEENS5_IJNSA_ILi64EEENSA_ILi128EEESG_EEENS_12float_e4m3_tENS5_IJlSC_lEEESJ_SK_NS4_8TiledMMAINS4_8MMA_AtomIJNS4_4SM904GMMA31MMA_64x128x32_F32E4M3E4M3_SS_TNILNSO_7ScaleInE1ELSQ_1EEEEEENS4_6LayoutINS5_IJSC_SC_SC_EEENS5_IJNSA_ILi0EEESV_SV_EEEEENS5_IJNS4_10UnderscoreESY_SY_EEEEENS4_13SM90_TMA_LOADENS4_14ComposedLayoutINS4_7SwizzleILi2ELi4ELi3EEENS4_18smem_ptr_flag_bitsILi8EEENST_INS5_IJNSA_ILi8EEESG_EEENS5_IJSG_SC_EEEEEEEvNS4_8identityENS4_23SM90_TMA_LOAD_MULTICASTES1B_vS1C_EENS_8epilogue10collective6detail29Sm90TmaWarpSpecializedAdapterINS1G_15DefaultEpilogueISJ_SK_SK_NS1F_6thread17LinearCombinationISJ_Li1EffLNS1K_9ScaleType4KindE0ELNS_15FloatRoundStyleE2ESJ_EENS1_15EpilogueDefaultEEEEEvvEEEEvNT_6ParamsE)
        /*0014*/ 	.word	0x00000000


	//----- nvinfo : EIATTR_MIN_STACK_SIZE
	.align		4
.L_14:
        /*0018*/ 	.byte	0x04, 0x12
        /*001a*/ 	.short	(.L_16 - .L_15)
	.align		4
.L_15:
        /*001c*/ 	.word	index@(_ZN7cutlass13device_kernelINS_4gemm6kernel13GemmUniversalIN4cute5tupleIJiiiiEEENS1_10collective13CollectiveMmaINS1_37MainloopSm90TmaGmmaWarpSpecializedFP8ILi18ENS5_IJNS4_1CILi2EEENSA_ILi1EEESC_EEENS1_32KernelTmaWarpSpecializedPingpongEEENS5_IJNSA_ILi64EEENSA_ILi128EEESG_EEENS_12float_e4m3_tENS5_IJlSC_lEEESJ_SK_NS4_8TiledMMAINS4_8MMA_AtomIJNS4_4SM904GMMA31MMA_64x128x32_F32E4M3E4M3_SS_TNILNSO_7ScaleInE1ELSQ_1EEEEEENS4_6LayoutINS5_IJSC_SC_SC_EEENS5_IJNSA_ILi0EEESV_SV_EEEEENS5_IJNS4_10UnderscoreESY_SY_EEEEENS4_13SM90_TMA_LOADENS4_14ComposedLayoutINS4_7SwizzleILi2ELi4ELi3EEENS4_18smem_ptr_flag_bitsILi8EEENST_INS5_IJNSA_ILi8EEESG_EEENS5_IJSG_SC_EEEEEEEvNS4_8identityENS4_23SM90_TMA_LOAD_MULTICASTES1B_vS1C_EENS_8epilogue10collective6detail29Sm90TmaWarpSpecializedAdapterINS1G_15DefaultEpilogueISJ_SK_SK_NS1F_6thread17LinearCombinationISJ_Li1EffLNS1K_9ScaleType4KindE0ELNS_15FloatRoundStyleE2ESJ_EENS1_15EpilogueDefaultEEEEEvvEEEEvNT_6ParamsE)
        /*0020*/ 	.word	0x00000000
.L_16:


//--------------------- .nv.compat                --------------------------
	.section	.nv.compat,"",@"SHT_CUDA_COMPAT_INFO"
	.align	4
        /*0000*/ 	.byte	0x02, 0x09, 0x01, 0x00, 0x02, 0x02, 0x04, 0x00, 0x02, 0x05, 0x05, 0x00, 0x03, 0x07, 0x01, 0x01
        /*0010*/ 	.byte	0x02, 0x03, 0x01, 0x00, 0x02, 0x06, 0x01, 0x00, 0x04, 0x0b, 0x08, 0x00, 0x00, 0x00, 0x00, 0x00
        /*0020*/ 	.byte	0x00, 0x00, 0x00, 0x00


//--------------------- .nv.info._ZN7cutlass13device_kernelINS_4gemm6kernel13GemmUniversalIN4cute5tupleIJiiiiEEENS1_10collective13CollectiveMmaINS1_37MainloopSm90TmaGmmaWarpSpecializedFP8ILi18ENS5_IJNS4_1CILi2EEENSA_ILi1EEESC_EEENS1_32KernelTmaWarpSpecializedPingpongEEENS5_IJNSA_ILi64EEENSA_ILi128EEESG_EEENS_12float_e4m3_tENS5_IJlSC_lEEESJ_SK_NS4_8TiledMMAINS4_8MMA_AtomIJNS4_4SM904GMMA31MMA_64x128x32_F32E4M3E4M3_SS_TNILNSO_7ScaleInE1ELSQ_1EEEEEENS4_6LayoutINS5_IJSC_SC_SC_EEENS5_IJNSA_ILi0EEESV_SV_EEEEENS5_IJNS4_10UnderscoreESY_SY_EEEEENS4_13SM90_TMA_LOADENS4_14ComposedLayoutINS4_7SwizzleILi2ELi4ELi3EEENS4_18smem_ptr_flag_bitsILi8EEENST_INS5_IJNSA_ILi8EEESG_EEENS5_IJSG_SC_EEEEEEEvNS4_8identityENS4_23SM90_TMA_LOAD_MULTICASTES1B_vS1C_EENS_8epilogue10collective6detail29Sm90TmaWarpSpecializedAdapterINS1G_15DefaultEpilogueISJ_SK_SK_NS1F_6thread17LinearCombinationISJ_Li1EffLNS1K_9ScaleType4KindE0ELNS_15FloatRoundStyleE2ESJ_EENS1_15EpilogueDefaultEEEEEvvEEEEvNT_6ParamsE --------------------------
	.section	.nv.info._ZN7cutlass13device_kernelINS_4gemm6kernel13GemmUniversalIN4cute5tupleIJiiiiEEENS1_10collective13CollectiveMmaINS1_37MainloopSm90TmaGmmaWarpSpecializedFP8ILi18ENS5_IJNS4_1CILi2EEENSA_ILi1EEESC_EEENS1_32KernelTmaWarpSpecializedPingpongEEENS5_IJNSA_ILi64EEENSA_ILi128EEESG_EEENS_12float_e4m3_tENS5_IJlSC_lEEESJ_SK_NS4_8TiledMMAINS4_8MMA_AtomIJNS4_4SM904GMMA31MMA_64x128x32_F32E4M3E4M3_SS_TNILNSO_7ScaleInE1ELSQ_1EEEEEENS4_6LayoutINS5_IJSC_SC_SC_EEENS5_IJNSA_ILi0EEESV_SV_EEEEENS5_IJNS4_10UnderscoreESY_SY_EEEEENS4_13SM90_TMA_LOADENS4_14ComposedLayoutINS4_7SwizzleILi2ELi4ELi3EEENS4_18smem_ptr_flag_bitsILi8EEENST_INS5_IJNSA_ILi8EEESG_EEENS5_IJSG_SC_EEEEEEEvNS4_8identityENS4_23SM90_TMA_LOAD_MULTICASTES1B_vS1C_EENS_8epilogue10collective6detail29Sm90TmaWarpSpecializedAdapterINS1G_15DefaultEpilogueISJ_SK_SK_NS1F_6thread17LinearCombinationISJ_Li1EffLNS1K_9ScaleType4KindE0ELNS_15FloatRoundStyleE2ESJ_EENS1_15EpilogueDefaultEEEEEvvEEEEvNT_6ParamsE,"",@"SHT_CUDA_INFO"
	.sectionflags	@""
	.align	4


	//----- nvinfo : EIATTR_CUDA_API_VERSION
	.align		4
        /*0000*/ 	.byte	0x04, 0x37
        /*0002*/ 	.short	(.L_18 - .L_17)
.L_17:
        /*0004*/ 	.word	0x00000082


	//----- nvinfo : EIATTR_KPARAM_INFO
	.align		4
.L_18:
        /*0008*/ 	.byte	0x04, 0x17
        /*000a*/ 	.short	(.L_20 - .L_19)
.L_19:
        /*000c*/ 	.word	0x00000000
        /*0010*/ 	.short	0x0000
        /*0012*/ 	.short	0x0070
        /*0014*/ 	.byte	0x00, 0xf0, 0x01, 0x10


	//----- nvinfo : EIATTR_SPARSE_MMA_MASK
	.align		4
.L_20:
        /*0018*/ 	.byte	0x03, 0x50
        /*001a*/ 	.short	0x0000


	//----- nvinfo : EIATTR_MAXREG_COUNT
	.align		4
        /*001c*/ 	.byte	0x03, 0x1b
        /*001e*/ 	.short	0x00a8


	//----- nvinfo : EIATTR_NUM_BARRIERS
	.align		4
        /*0020*/ 	.byte	0x02, 0x4c
        /*0022*/ 	.byte	0x01
	.zero		1


	//----- nvinfo : EIATTR_MERCURY_ISA_VERSION
	.align		4
        /*0024*/ 	.byte	0x03, 0x5f
        /*0026*/ 	.short	0x0101


	//----- nvinfo : EIATTR_INT_WARP_WIDE_INSTR_OFFSETS
	.align		4
        /*0028*/ 	.byte	0x04, 0x31
        /*002a*/ 	.short	(.L_22 - .L_21)


	//   ....[0]....
.L_21:
        /*002c*/ 	.word	0x000006a0


	//   ....[1]....
        /*0030*/ 	.word	0x000006e0


	//   ....[2]....
        /*0034*/ 	.word	0x00000720


	//   ....[3]....
        /*0038*/ 	.word	0x000007c0


	//   ....[4]....
        /*003c*/ 	.word	0x000007e0


	//   ....[5]....
        /*0040*/ 	.word	0x00000840


	//   ....[6]....
        /*0044*/ 	.word	0x00000930


	//   ....[7]....
        /*0048*/ 	.word	0x00000980


	//   ....[8]....
        /*004c*/ 	.word	0x00003300


	//----- nvinfo : EIATTR_COOP_GROUP_MASK_REGIDS
	.align		4
.L_22:
        /*0050*/ 	.byte	0x04, 0x29
        /*0052*/ 	.short	(.L_24 - .L_23)


	//   ....[0]....
.L_23:
        /*0054*/ 	.word	0xffffffff


	//   ....[1]....
        /*0058*/ 	.word	0xffffffff


	//   ....[2]....
        /*005c*/ 	.word	0xffffffff


	//   ....[3]....
        /*0060*/ 	.word	0xffffffff


	//   ....[4]....
        /*0064*/ 	.word	0xffffffff


	//   ....[5]....
        /*0068*/ 	.word	0xffffffff


	//   ....[6]....
        /*006c*/ 	.word	0xffffffff


	//----- nvinfo : EIATTR_COOP_GROUP_INSTR_OFFSETS
	.align		4
.L_24:
        /*0070*/ 	.byte	0x04, 0x28
        /*0072*/ 	.short	(.L_26 - .L_25)


	//   ....[0]....
.L_25:
        /*0074*/ 	.word	0x00000060


	//   ....[1]....
        /*0078*/ 	.word	0x00000070


	//   ....[2]....
        /*007c*/ 	.word	0x00000130


	//   ....[3]....
        /*0080*/ 	.word	0x000004b0


	//   ....[4]....
        /*0084*/ 	.word	0x000004f0


	//   ....[5]....
        /*0088*/ 	.word	0x00000570


	//   ....[6]....
        /*008c*/ 	.word	0x00000b40


	//----- nvinfo : EIATTR_REG_RECONFIG
	.align		4
.L_26:
        /*0090*/ 	.byte	0x01, 0x54
	.zero		2


	//----- nvinfo : EIATTR_MBARRIER_INSTR_OFFSETS
	.align		4
        /*0094*/ 	.byte	0x04, 0x39
        /*0096*/ 	.short	(.L_28 - .L_27)


	//   ....[0]....
.L_27:
        /*0098*/ 	.word	0x00000250
        /*009c*/ 	.word	0x000000ff
        /*00a0*/ 	.word	0x00000000
        /*00a4*/ 	.short	0x0100
        /*00a6*/ 	.byte	0x08
	.zero		1


	//   ....[1]....
        /*00a8*/ 	.word	0x00000260
        /*00ac*/ 	.word	0x000000ff
        /*00b0*/ 	.word	0x00000090
        /*00b4*/ 	.short	0x0100
        /*00b6*/ 	.byte	0x08
	.zero		1


	//   ....[2]....
        /*00b8*/ 	.word	0x00000270
        /*00bc*/ 	.word	0x000000ff
        /*00c0*/ 	.word	0x00000008
        /*00c4*/ 	.short	0x0100
        /*00c6*/ 	.byte	0x08
	.zero		1


	//   ....[3]....
        /*00c8*/ 	.word	0x00000280
        /*00cc*/ 	.word	0x000000ff
        /*00d0*/ 	.word	0x00000098
        /*00d4*/ 	.short	0x0100
        /*00d6*/ 	.byte	0x08
	.zero		1


	//   ....[4]....
        /*00d8*/ 	.word	0x00000290
        /*00dc*/ 	.word	0x000000ff
        /*00e0*/ 	.word	0x00000010
        /*00e4*/ 	.short	0x0100
        /*00e6*/ 	.byte	0x08
	.zero		1


	//   ....[5]....
        /*00e8*/ 	.word	0x000002a0
        /*00ec*/ 	.word	0x000000ff
        /*00f0*/ 	.word	0x000000a0
        /*00f4*/ 	.short	0x0100
        /*00f6*/ 	.byte	0x08
	.zero		1


	//   ....[6]....
        /*00f8*/ 	.word	0x000002b0
        /*00fc*/ 	.word	0x000000ff
        /*0100*/ 	.word	0x00000018
        /*0104*/ 	.short	0x0100
        /*0106*/ 	.byte	0x08
	.zero		1


	//   ....[7]....
        /*0108*/ 	.word	0x000002c0
        /*010c*/ 	.word	0x000000ff
        /*0110*/ 	.word	0x000000a8
        /*0114*/ 	.short	0x0100
        /*0116*/ 	.byte	0x08
	.zero		1


	//   ....[8]....
        /*0118*/ 	.word	0x000002d0
        /*011c*/ 	.word	0x000000ff
        /*0120*/ 	.word	0x00000020
        /*0124*/ 	.short	0x0100
        /*0126*/ 	.byte	0x08
	.zero		1


	//   ....[9]....
        /*0128*/ 	.word	0x000002e0
        /*012c*/ 	.word	0x000000ff
        /*0130*/ 	.word	0x000000b0
        /*0134*/ 	.short	0x0100
        /*0136*/ 	.byte	0x08
	.zero		1


	//   ....[10]....
        /*0138*/ 	.word	0x000002f0
        /*013c*/ 	.word	0x000000ff
        /*0140*/ 	.word	0x00000028
        /*0144*/ 	.short	0x0100
        /*0146*/ 	.byte	0x08
	.zero		1


	//   ....[11]....
        /*0148*/ 	.word	0x00000300
        /*014c*/ 	.word	0x000000ff
        /*0150*/ 	.word	0x000000b8
        /*0154*/ 	.short	0x0100
        /*0156*/ 	.byte	0x08
	.zero		1


	//   ....[12]....
        /*0158*/ 	.word	0x00000310
        /*015c*/ 	.word	0x000000ff
        /*0160*/ 	.word	0x00000030
        /*0164*/ 	.short	0x0100
        /*0166*/ 	.byte	0x08
	.zero		1


	//   ....[13]....
        /*0168*/ 	.word	0x00000320
        /*016c*/ 	.word	0x000000ff
        /*0170*/ 	.word	0x000000c0
        /*0174*/ 	.short	0x0100
        /*0176*/ 	.byte	0x08
	.zero		1


	//   ....[14]....
        /*0178*/ 	.word	0x00000330
        /*017c*/ 	.word	0x000000ff
        /*0180*/ 	.word	0x00000038
        /*0184*/ 	.short	0x0100
        /*0186*/ 	.byte	0x08
	.zero		1


	//   ....[15]....
        /*0188*/ 	.word	0x00000340
        /*018c*/ 	.word	0x000000ff
        /*0190*/ 	.word	0x000000c8
        /*0194*/ 	.short	0x0100
        /*0196*/ 	.byte	0x08
	.zero		1


	//   ....[16]....
        /*0198*/ 	.word	0x00000350
        /*019c*/ 	.word	0x000000ff
        /*01a0*/ 	.word	0x00000040
        /*01a4*/ 	.short	0x0100
        /*01a6*/ 	.byte	0x08
	.zero		1


	//   ....[17]....
        /*01a8*/ 	.word	0x00000360
        /*01ac*/ 	.word	0x000000ff
        /*01b0*/ 	.word	0x000000d0
        /*01b4*/ 	.short	0x0100
        /*01b6*/ 	.byte	0x08
	.zero		1


	//   ....[18]....
        /*01b8*/ 	.word	0x00000370
        /*01bc*/ 	.word	0x000000ff
        /*01c0*/ 	.word	0x00000048
        /*01c4*/ 	.short	0x0100
        /*01c6*/ 	.byte	0x08
	.zero		1


	//   ....[19]....
        /*01c8*/ 	.word	0x00000380
        /*01cc*/ 	.word	0x000000ff
        /*01d0*/ 	.word	0x000000d8
        /*01d4*/ 	.short	0x0100
        /*01d6*/ 	.byte	0x08
	.zero		1


	//   ....[20]....
        /*01d8*/ 	.word	0x00000390
        /*01dc*/ 	.word	0x000000ff
        /*01e0*/ 	.word	0x00000050
        /*01e4*/ 	.short	0x0100
        /*01e6*/ 	.byte	0x08
	.zero		1


	//   ....[21]....
        /*01e8*/ 	.word	0x000003a0
        /*01ec*/ 	.word	0x000000ff
        /*01f0*/ 	.word	0x000000e0
        /*01f4*/ 	.short	0x0100
        /*01f6*/ 	.byte	0x08
	.zero		1


	//   ....[22]....
        /*01f8*/ 	.word	0x000003b0
        /*01fc*/ 	.word	0x000000ff
        /*0200*/ 	.word	0x00000058
        /*0204*/ 	.short	0x0100
        /*0206*/ 	.byte	0x08
	.zero		1


	//   ....[23]....
        /*0208*/ 	.word	0x000003c0
        /*020c*/ 	.word	0x000000ff
        /*0210*/ 	.word	0x000000e8
        /*0214*/ 	.short	0x0100
        /*0216*/ 	.byte	0x08
	.zero		1


	//   ....[24]....
        /*0218*/ 	.word	0x000003d0
        /*021c*/ 	.word	0x000000ff
        /*0220*/ 	.word	0x00000060
        /*0224*/ 	.short	0x0100
        /*0226*/ 	.byte	0x08
	.zero		1


	//   ....[25]....
        /*0228*/ 	.word	0x000003e0
        /*022c*/ 	.word	0x000000ff
        /*0230*/ 	.word	0x000000f0
        /*0234*/ 	.short	0x0100
        /*0236*/ 	.byte	0x08
	.zero		1


	//   ....[26]....
        /*0238*/ 	.word	0x000003f0
        /*023c*/ 	.word	0x000000ff
        /*0240*/ 	.word	0x00000068
        /*0244*/ 	.short	0x0100
        /*0246*/ 	.byte	0x08
	.zero		1


	//   ....[27]....
        /*0248*/ 	.word	0x00000400
        /*024c*/ 	.word	0x000000ff
        /*0250*/ 	.word	0x000000f8
        /*0254*/ 	.short	0x0100
        /*0256*/ 	.byte	0x08
	.zero		1


	//   ....[28]....
        /*0258*/ 	.word	0x00000410
        /*025c*/ 	.word	0x000000ff
        /*0260*/ 	.word	0x00000070
        /*0264*/ 	.short	0x0100
        /*0266*/ 	.byte	0x08
	.zero		1


	//   ....[29]....
        /*0268*/ 	.word	0x00000420
        /*026c*/ 	.word	0x000000ff
        /*0270*/ 	.word	0x00000100
        /*0274*/ 	.short	0x0100
        /*0276*/ 	.byte	0x08
	.zero		1


	//   ....[30]....
        /*0278*/ 	.word	0x00000430
        /*027c*/ 	.word	0x000000ff
        /*0280*/ 	.word	0x00000078
        /*0284*/ 	.short	0x0100
        /*0286*/ 	.byte	0x08
	.zero		1


	//   ....[31]....
        /*0288*/ 	.word	0x00000440
        /*028c*/ 	.word	0x000000ff
        /*0290*/ 	.word	0x00000108
        /*0294*/ 	.short	0x0100
        /*0296*/ 	.byte	0x08
	.zero		1


	//   ....[32]....
        /*0298*/ 	.word	0x00000450
        /*029c*/ 	.word	0x000000ff
        /*02a0*/ 	.word	0x00000080
        /*02a4*/ 	.short	0x0100
        /*02a6*/ 	.byte	0x08
	.zero		1


	//   ....[33]....
        /*02a8*/ 	.word	0x00000460
        /*02ac*/ 	.word	0x000000ff
        /*02b0*/ 	.word	0x00000110
        /*02b4*/ 	.short	0x0100
        /*02b6*/ 	.byte	0x08
	.zero		1


	//   ....[34]....
        /*02b8*/ 	.word	0x00000470
        /*02bc*/ 	.word	0x000000ff
        /*02c0*/ 	.word	0x00000088
        /*02c4*/ 	.short	0x0100
        /*02c6*/ 	.byte	0x08
	.zero		1


	//   ....[35]....
        /*02c8*/ 	.word	0x00000480
        /*02cc*/ 	.word	0x000000ff
        /*02d0*/ 	.word	0x00000118
        /*02d4*/ 	.short	0x0100
        /*02d6*/ 	.byte	0x08
	.zero		1


	//   ....[36]....
        /*02d8*/ 	.word	0x000009b0
        /*02dc*/ 	.word	0x000000ff
        /*02e0*/ 	.word	0x00000150
        /*02e4*/ 	.short	0x0100
        /*02e6*/ 	.byte	0x08
	.zero		1


	//   ....[37]....
        /*02e8*/ 	.word	0x00000a50
        /*02ec*/ 	.word	0x000000ff
        /*02f0*/ 	.word	0x00000158
        /*02f4*/ 	.short	0x0100
        /*02f6*/ 	.byte	0x08
	.zero		1


	//   ....[38]....
        /*02f8*/ 	.word	0x00000ac0
        /*02fc*/ 	.word	0x000000ff
        /*0300*/ 	.word	0x00000130
        /*0304*/ 	.short	0x0100
        /*0306*/ 	.byte	0x09
	.zero		1


	//   ....[39]....
        /*0308*/ 	.word	0x00000ad0
        /*030c*/ 	.word	0x000000ff
        /*0310*/ 	.word	0x00000138
        /*0314*/ 	.short	0x0100
        /*0316*/ 	.byte	0x09
	.zero		1


	//   ....[40]....
        /*0318*/ 	.word	0x00000ae0
        /*031c*/ 	.word	0x000000ff
        /*0320*/ 	.word	0x00000140
        /*0324*/ 	.short	0x0100
        /*0326*/ 	.byte	0x09
	.zero		1


	//   ....[41]....
        /*0328*/ 	.word	0x00000af0
        /*032c*/ 	.word	0x000000ff
        /*0330*/ 	.word	0x00000148
        /*0334*/ 	.short	0x0100
        /*0336*/ 	.byte	0x09
	.zero		1


	//   ....[42]....
        /*0338*/ 	.word	0x00001850
        /*033c*/ 	.word	0x000000ff
        /*0340*/ 	.word	0xfffffff8
        /*0344*/ 	.short	0x010a
        /*0346*/ 	.byte	0x0f
	.zero		1


	//   ....[43]....
        /*0348*/ 	.word	0x00001d30
        /*034c*/ 	.word	0x000000ff
        /*0350*/ 	.word	0x00000000
        /*0354*/ 	.short	0x010a
        /*0356*/ 	.byte	0x06
	.zero		1


	//   ....[44]....
        /*0358*/ 	.word	0x00001d70
        /*035c*/ 	.word	0x000000ff
        /*0360*/ 	.word	0x00000000
        /*0364*/ 	.short	0x010a
        /*0366*/ 	.byte	0x06
	.zero		1


	//   ....[45]....
        /*0368*/ 	.word	0x00002670
        /*036c*/ 	.word	0x000000ff
        /*0370*/ 	.word	0x00000000
        /*0374*/ 	.short	0x010a
        /*0376*/ 	.byte	0x09
	.zero		1


	//   ....[46]....
        /*0378*/ 	.word	0x000026b0
        /*037c*/ 	.word	0x000000ff
        /*0380*/ 	.word	0x00000000
        /*0384*/ 	.short	0x010a
        /*0386*/ 	.byte	0x09
	.zero		1


	//   ....[47]....
        /*0388*/ 	.word	0x00002d10
        /*038c*/ 	.word	0x00000015
        /*0390*/ 	.word	0x00000000
        /*0394*/ 	.short	0x0101
        /*0396*/ 	.byte	0x3f
	.zero		1


	//   ....[48]....
        /*0398*/ 	.word	0x00003290
        /*039c*/ 	.word	0x00000013
        /*03a0*/ 	.word	0x00000000
        /*03a4*/ 	.short	0x0101
        /*03a6*/ 	.byte	0x15
	.zero		1


	//   ....[49]....
        /*03a8*/ 	.word	0x000033a0
        /*03ac*/ 	.word	0x00000013
        /*03b0*/ 	.word	0x00000000
        /*03b4*/ 	.short	0x0101
        /*03b6*/ 	.byte	0x3f
	.zero		1


	//   ....[50]....
        /*03b8*/ 	.word	0x00003460
        /*03bc*/ 	.word	0x000000ff
        /*03c0*/ 	.word	0x00000008
        /*03c4*/ 	.short	0x010a
        /*03c6*/ 	.byte	0x0f
	.zero		1


	//   ....[51]....
        /*03c8*/ 	.word	0x00007d00
        /*03cc*/ 	.word	0x00000004
        /*03d0*/ 	.word	0x00000000
        /*03d4*/ 	.short	0x0101
        /*03d6*/ 	.byte	0x15
	.zero		1


	//   ....[52]....
        /*03d8*/ 	.word	0x00008630
        /*03dc*/ 	.word	0x00000015
        /*03e0*/ 	.word	0x00000090
        /*03e4*/ 	.short	0x010a
        /*03e6*/ 	.byte	0x3f
	.zero		1


	//   ....[53]....
        /*03e8*/ 	.word	0x000089c0
        /*03ec*/ 	.word	0x0000000a
        /*03f0*/ 	.word	0x00000158
        /*03f4*/ 	.short	0x0101
        /*03f6*/ 	.byte	0x3f
	.zero		1


	//   ....[54]....
        /*03f8*/ 	.word	0x00009130
        /*03fc*/ 	.word	0x00000005
        /*0400*/ 	.word	0x00000000
        /*0404*/ 	.short	0x010a
        /*0406*/ 	.byte	0x3f
	.zero		1


	//   ....[55]....
        /*0408*/ 	.word	0x000091b0
        /*040c*/ 	.word	0x00000007
        /*0410*/ 	.word	0x00000000
        /*0414*/ 	.short	0x010a
        /*0416*/ 	.byte	0x3f
	.zero		1


	//   ....[56]....
        /*0418*/ 	.word	0x00009240
        /*041c*/ 	.word	0x00000006
        /*0420*/ 	.word	0x00000000
        /*0424*/ 	.short	0x010a
        /*0426*/ 	.byte	0x3f
	.zero		1


	//   ....[57]....
        /*0428*/ 	.word	0x000092d0
        /*042c*/ 	.word	0x00000009
        /*0430*/ 	.word	0x00000000
        /*0434*/ 	.short	0x010a
        /*0436*/ 	.byte	0x3f
	.zero		1


	//   ....[58]....
        /*0438*/ 	.word	0x00009360
        /*043c*/ 	.word	0x00000006
        /*0440*/ 	.word	0x00000000
        /*0444*/ 	.short	0x010a
        /*0446*/ 	.byte	0x3f
	.zero		1


	//   ....[59]....
        /*0448*/ 	.word	0x000093f0
        /*044c*/ 	.word	0x00000009
        /*0450*/ 	.word	0x00000000
        /*0454*/ 	.short	0x010a
        /*0456*/ 	.byte	0x3f
	.zero		1


	//   ....[60]....
        /*0458*/ 	.word	0x00009480
        /*045c*/ 	.word	0x00000006
        /*0460*/ 	.word	0x00000000
        /*0464*/ 	.short	0x010a
        /*0466*/ 	.byte	0x3f
	.zero		1


	//   ....[61]....
        /*0468*/ 	.word	0x00009510
        /*046c*/ 	.word	0x00000009
        /*0470*/ 	.word	0x00000000
        /*0474*/ 	.short	0x010a
        /*0476*/ 	.byte	0x3f
	.zero		1


	//   ....[62]....
        /*0478*/ 	.word	0x000095a0
        /*047c*/ 	.word	0x00000006
        /*0480*/ 	.word	0x00000000
        /*0484*/ 	.short	0x010a
        /*0486*/ 	.byte	0x3f
	.zero		1


	//   ....[63]....
        /*0488*/ 	.word	0x00009630
        /*048c*/ 	.word	0x00000009
        /*0490*/ 	.word	0x00000000
        /*0494*/ 	.short	0x010a
        /*0496*/ 	.byte	0x3f
	.zero		1


	//   ....[64]....
        /*0498*/ 	.word	0x000096c0
        /*049c*/ 	.word	0x00000006
        /*04a0*/ 	.word	0x00000000
        /*04a4*/ 	.short	0x010a
        /*04a6*/ 	.byte	0x3f
	.zero		1


	//   ....[65]....
        /*04a8*/ 	.word	0x00009750
        /*04ac*/ 	.word	0x00000009
        /*04b0*/ 	.word	0x00000000
        /*04b4*/ 	.short	0x010a
        /*04b6*/ 	.byte	0x3f
	.zero		1


	//   ....[66]....
        /*04b8*/ 	.word	0x000097e0
        /*04bc*/ 	.word	0x00000006
        /*04c0*/ 	.word	0x00000000
        /*04c4*/ 	.short	0x010a
        /*04c6*/ 	.byte	0x3f
	.zero		1


	//   ....[67]....
        /*04c8*/ 	.word	0x00009870
        /*04cc*/ 	.word	0x00000009
        /*04d0*/ 	.word	0x00000000
        /*04d4*/ 	.short	0x010a
        /*04d6*/ 	.byte	0x3f
	.zero		1


	//   ....[68]....
        /*04d8*/ 	.word	0x00009900
        /*04dc*/ 	.word	0x00000006
        /*04e0*/ 	.word	0x00000000
        /*04e4*/ 	.short	0x010a
        /*04e6*/ 	.byte	0x3f
	.zero		1


	//   ....[69]....
        /*04e8*/ 	.word	0x00009990
        /*04ec*/ 	.word	0x00000009
        /*04f0*/ 	.word	0x00000000
        /*04f4*/ 	.short	0x010a
        /*04f6*/ 	.byte	0x3f
	.zero		1


	//   ....[70]....
        /*04f8*/ 	.word	0x00009a20
        /*04fc*/ 	.word	0x00000006
        /*0500*/ 	.word	0x00000000
        /*0504*/ 	.short	0x010a
        /*0506*/ 	.byte	0x3f
	.zero		1


	//   ....[71]....
        /*0508*/ 	.word	0x00009ab0
        /*050c*/ 	.word	0x00000003
        /*0510*/ 	.word	0x00000000
        /*0514*/ 	.short	0x010a
        /*0516*/ 	.byte	0x3f
	.zero		1


	//   ....[72]....
        /*0518*/ 	.word	0x00009b20
        /*051c*/ 	.word	0x00000013
        /*0520*/ 	.word	0xfffffff8
        /*0524*/ 	.short	0x010a
        /*0526*/ 	.byte	0x3f
	.zero		1


	//   ....[73]....
        /*0528*/ 	.word	0x00009b80
        /*052c*/ 	.word	0x00000013
        /*0530*/ 	.word	0x00000000
        /*0534*/ 	.short	0x010a
        /*0536*/ 	.byte	0x3f
	.zero		1


	//   ....[74]....
        /*0538*/ 	.word	0x00009be0
        /*053c*/ 	.word	0x00000015
        /*0540*/ 	.word	0x00000000
        /*0544*/ 	.short	0x010a
        /*0546*/ 	.byte	0x3f
	.zero		1


	//   ....[75]....
        /*0548*/ 	.word	0x00009c40
        /*054c*/ 	.word	0x00000013
        /*0550*/ 	.word	0x00000008
        /*0554*/ 	.short	0x010a
        /*0556*/ 	.byte	0x3f
	.zero		1


	//   ....[76]....
        /*0558*/ 	.word	0x00009d10
        /*055c*/ 	.word	0x00000015
        /*0560*/ 	.word	0x00000090
        /*0564*/ 	.short	0x010a
        /*0566*/ 	.byte	0x3f
	.zero		1


	//   ....[77]....
        /*0568*/ 	.word	0x00009df0
        /*056c*/ 	.word	0x00000005
        /*0570*/ 	.word	0x00000000
        /*0574*/ 	.short	0x010a
        /*0576*/ 	.byte	0x3f
	.zero		1


	//   ....[78]....
        /*0578*/ 	.word	0x00009e40
        /*057c*/ 	.word	0x00000007
        /*0580*/ 	.word	0x00000000
        /*0584*/ 	.short	0x010a
        /*0586*/ 	.byte	0x3f
	.zero		1


	//   ....[79]....
        /*0588*/ 	.word	0x00009e90
        /*058c*/ 	.word	0x00000006
        /*0590*/ 	.word	0x00000000
        /*0594*/ 	.short	0x010a
        /*0596*/ 	.byte	0x3f
	.zero		1


	//   ....[80]....
        /*0598*/ 	.word	0x00009ee0
        /*059c*/ 	.word	0x00000009
        /*05a0*/ 	.word	0x00000000
        /*05a4*/ 	.short	0x010a
        /*05a6*/ 	.byte	0x3f
	.zero		1


	//   ....[81]....
        /*05a8*/ 	.word	0x00009f30
        /*05ac*/ 	.word	0x00000006
        /*05b0*/ 	.word	0x00000000
        /*05b4*/ 	.short	0x010a
        /*05b6*/ 	.byte	0x3f
	.zero		1


	//   ....[82]....
        /*05b8*/ 	.word	0x00009f80
        /*05bc*/ 	.word	0x00000009
        /*05c0*/ 	.word	0x00000000
        /*05c4*/ 	.short	0x010a
        /*05c6*/ 	.byte	0x3f
	.zero		1


	//   ....[83]....
        /*05c8*/ 	.word	0x00009fd0
        /*05cc*/ 	.word	0x00000006
        /*05d0*/ 	.word	0x00000000
        /*05d4*/ 	.short	0x010a
        /*05d6*/ 	.byte	0x3f
	.zero		1


	//   ....[84]....
        /*05d8*/ 	.word	0x0000a020
        /*05dc*/ 	.word	0x00000009
        /*05e0*/ 	.word	0x00000000
        /*05e4*/ 	.short	0x010a
        /*05e6*/ 	.byte	0x3f
	.zero		1


	//   ....[85]....
        /*05e8*/ 	.word	0x0000a070
        /*05ec*/ 	.word	0x00000006
        /*05f0*/ 	.word	0x00000000
        /*05f4*/ 	.short	0x010a
        /*05f6*/ 	.byte	0x3f
	.zero		1


	//   ....[86]....
        /*05f8*/ 	.word	0x0000a0c0
        /*05fc*/ 	.word	0x00000009
        /*0600*/ 	.word	0x00000000
        /*0604*/ 	.short	0x010a
        /*0606*/ 	.byte	0x3f
	.zero		1


	//   ....[87]....
        /*0608*/ 	.word	0x0000a110
        /*060c*/ 	.word	0x00000006
        /*0610*/ 	.word	0x00000000
        /*0614*/ 	.short	0x010a
        /*0616*/ 	.byte	0x3f
	.zero		1


	//   ....[88]....
        /*0618*/ 	.word	0x0000a160
        /*061c*/ 	.word	0x00000009
        /*0620*/ 	.word	0x00000000
        /*0624*/ 	.short	0x010a
        /*0626*/ 	.byte	0x3f
	.zero		1


	//   ....[89]....
        /*0628*/ 	.word	0x0000a1b0
        /*062c*/ 	.word	0x00000006
        /*0630*/ 	.word	0x00000000
        /*0634*/ 	.short	0x010a
        /*0636*/ 	.byte	0x3f
	.zero		1


	//   ....[90]....
        /*0638*/ 	.word	0x0000a200
        /*063c*/ 	.word	0x00000009
        /*0640*/ 	.word	0x00000000
        /*0644*/ 	.short	0x010a
        /*0646*/ 	.byte	0x3f
	.zero		1


	//   ....[91]....
        /*0648*/ 	.word	0x0000a250
        /*064c*/ 	.word	0x00000006
        /*0650*/ 	.word	0x00000000
        /*0654*/ 	.short	0x010a
        /*0656*/ 	.byte	0x3f
	.zero		1


	//   ....[92]....
        /*0658*/ 	.word	0x0000a2a0
        /*065c*/ 	.word	0x00000009
        /*0660*/ 	.word	0x00000000
        /*0664*/ 	.short	0x010a
        /*0666*/ 	.byte	0x3f
	.zero		1


	//   ....[93]....
        /*0668*/ 	.word	0x0000a2f0
        /*066c*/ 	.word	0x00000006
        /*0670*/ 	.word	0x00000000
        /*0674*/ 	.short	0x010a
        /*0676*/ 	.byte	0x3f
	.zero		1


	//----- nvinfo : EIATTR_NUM_MBARRIERS
	.align		4
.L_28:
        /*0678*/ 	.byte	0x03, 0x38
        /*067a*/ 	.short	0x002a


	//----- nvinfo : EIATTR_EXIT_INSTR_OFFSETS
	.align		4
        /*067c*/ 	.byte	0x04, 0x1c
        /*067e*/ 	.short	(.L_30 - .L_29)


	//   ....[0]....
.L_29:
        /*0680*/ 	.word	0x00001590


	//   ....[1]....
        /*0684*/ 	.word	0x000015f0


	//   ....[2]....
        /*0688*/ 	.word	0x00008310


	//   ....[3]....
        /*068c*/ 	.word	0x00008340


	//   ....[4]....
        /*0690*/ 	.word	0x00009b00


	//----- nvinfo : EIATTR_MAX_THREADS
	.align		4
.L_30:
        /*0694*/ 	.byte	0x04, 0x05
        /*0696*/ 	.short	(.L_32 - .L_31)
.L_31:
        /*0698*/ 	.word	0x00000180
        /*069c*/ 	.word	0x00000001
        /*06a0*/ 	.word	0x00000001


	//----- nvinfo : EIATTR_CRS_STACK_SIZE
	.align		4
.L_32:
        /*06a4*/ 	.byte	0x04, 0x1e
        /*06a6*/ 	.short	(.L_34 - .L_33)
.L_33:
        /*06a8*/ 	.word	0x00000000


	//----- nvinfo : EIATTR_CBANK_PARAM_SIZE
	.align		4
.L_34:
        /*06ac*/ 	.byte	0x03, 0x19
        /*06ae*/ 	.short	0x0470


	//----- nvinfo : EIATTR_PARAM_CBANK
	.align		4
        /*06b0*/ 	.byte	0x04, 0x0a
        /*06b2*/ 	.short	(.L_36 - .L_35)
	.align		4
.L_35:
        /*06b4*/ 	.word	index@(.nv.constant0._ZN7cutlass13device_kernelINS_4gemm6kernel13GemmUniversalIN4cute5tupleIJiiiiEEENS1_10collective13CollectiveMmaINS1_37MainloopSm90TmaGmmaWarpSpecializedFP8ILi18ENS5_IJNS4_1CILi2EEENSA_ILi1EEESC_EEENS1_32KernelTmaWarpSpecializedPingpongEEENS5_IJNSA_ILi64EEENSA_ILi128EEESG_EEENS_12float_e4m3_tENS5_IJlSC_lEEESJ_SK_NS4_8TiledMMAINS4_8MMA_AtomIJNS4_4SM904GMMA31MMA_64x128x32_F32E4M3E4M3_SS_TNILNSO_7ScaleInE1ELSQ_1EEEEEENS4_6LayoutINS5_IJSC_SC_SC_EEENS5_IJNSA_ILi0EEESV_SV_EEEEENS5_IJNS4_10UnderscoreESY_SY_EEEEENS4_13SM90_TMA_LOADENS4_14ComposedLayoutINS4_7SwizzleILi2ELi4ELi3EEENS4_18smem_ptr_flag_bitsILi8EEENST_INS5_IJNSA_ILi8EEESG_EEENS5_IJSG_SC_EEEEEEEvNS4_8identityENS4_23SM90_TMA_LOAD_MULTICASTES1B_vS1C_EENS_8epilogue10collective6detail29Sm90TmaWarpSpecializedAdapterINS1G_15DefaultEpilogueISJ_SK_SK_NS1F_6thread17LinearCombinationISJ_Li1EffLNS1K_9ScaleType4KindE0ELNS_15FloatRoundStyleE2ESJ_EENS1_15EpilogueDefaultEEEEEvvEEEEvNT_6ParamsE)
        /*06b8*/ 	.short	0x0210
        /*06ba*/ 	.short	0x0470


	//----- nvinfo : EIATTR_SW_WAR
	.align		4
.L_36:
        /*06bc*/ 	.byte	0x04, 0x36
        /*06be*/ 	.short	(.L_38 - .L_37)
.L_37:
        /*06c0*/ 	.word	0x00000008
.L_38:


//--------------------- .nv.callgraph             --------------------------
	.section	.nv.callgraph,"",@"SHT_CUDA_CALLGRAPH"
	.align	4
	.sectionentsize	8
	.align		4
        /*0000*/ 	.word	0x00000000
	.align		4
        /*0004*/ 	.word	0xffffffff
	.align		4
        /*0008*/ 	.word	0x00000000
	.align		4
        /*000c*/ 	.word	0xfffffffe
	.align		4
        /*0010*/ 	.word	0x00000000
	.align		4
        /*0014*/ 	.word	0xfffffffd
	.align		4
        /*0018*/ 	.word	0x00000000
	.align		4
        /*001c*/ 	.word	0xfffffffc


//--------------------- .nv.constant4             --------------------------
	.section	.nv.constant4,"a",@progbits
	.align	8
	.align		8
.nv.constant4:
        /*0000*/ 	.dword	_ZN39_INTERNAL_88fb38af_4_k_cu_5925222b_33264cuda3std3__45__cpo5beginE
	.align		8
        /*0008*/ 	.dword	_ZN39_INTERNAL_88fb38af_4_k_cu_5925222b_33264cuda3std3__45__cpo3endE
	.align		8
        /*0010*/ 	.dword	_ZN39_INTERNAL_88fb38af_4_k_cu_5925222b_33264cuda3std3__45__cpo6cbeginE
	.align		8
        /*0018*/ 	.dword	_ZN39_INTERNAL_88fb38af_4_k_cu_5925222b_33264cuda3std3__45__cpo4cendE
	.align		8
        /*0020*/ 	.dword	_ZN39_INTERNAL_88fb38af_4_k_cu_5925222b_33264cuda3std3__441_GLOBAL__N__88fb38af_4_k_cu_5925222b_33266ignoreE
	.align		8
        /*0028*/ 	.dword	_ZN39_INTERNAL_88fb38af_4_k_cu_5925222b_33264cuda3std3__419piecewise_constructE
	.align		8
        /*0030*/ 	.dword	_ZN39_INTERNAL_88fb38af_4_k_cu_5925222b_33264cuda3std3__48in_placeE
	.align		8
        /*0038*/ 	.dword	_ZN39_INTERNAL_88fb38af_4_k_cu_5925222b_33264cuda3std6ranges3__45__cpo4swapE
	.align		8
        /*0040*/ 	.dword	_ZN39_INTERNAL_88fb38af_4_k_cu_5925222b_33264cuda3std6ranges3__45__cpo9iter_moveE
	.align		8
        /*0048*/ 	.dword	_ZN39_INTERNAL_88fb38af_4_k_cu_5925222b_33264cute7productE
	.align		8
        /*0050*/ 	.dword	_ZN39_INTERNAL_88fb38af_4_k_cu_5925222b_33264cute1_E


//--------------------- .text._ZN7cutlass13device_kernelINS_4gemm6kernel13GemmUniversalIN4cute5tupleIJiiiiEEENS1_10collective13CollectiveMmaINS1_37MainloopSm90TmaGmmaWarpSpecializedFP8ILi18ENS5_IJNS4_1CILi2EEENSA_ILi1EEESC_EEENS1_32KernelTmaWarpSpecializedPingpongEEENS5_IJNSA_ILi64EEENSA_ILi128EEESG_EEENS_12float_e4m3_tENS5_IJlSC_lEEESJ_SK_NS4_8TiledMMAINS4_8MMA_AtomIJNS4_4SM904GMMA31MMA_64x128x32_F32E4M3E4M3_SS_TNILNSO_7ScaleInE1ELSQ_1EEEEEENS4_6LayoutINS5_IJSC_SC_SC_EEENS5_IJNSA_ILi0EEESV_SV_EEEEENS5_IJNS4_10UnderscoreESY_SY_EEEEENS4_13SM90_TMA_LOADENS4_14ComposedLayoutINS4_7SwizzleILi2ELi4ELi3EEENS4_18smem_ptr_flag_bitsILi8EEENST_INS5_IJNSA_ILi8EEESG_EEENS5_IJSG_SC_EEEEEEEvNS4_8identityENS4_23SM90_TMA_LOAD_MULTICASTES1B_vS1C_EENS_8epilogue10collective6detail29Sm90TmaWarpSpecializedAdapterINS1G_15DefaultEpilogueISJ_SK_SK_NS1F_6thread17LinearCombinationISJ_Li1EffLNS1K_9ScaleType4KindE0ELNS_15FloatRoundStyleE2ESJ_EENS1_15EpilogueDefaultEEEEEvvEEEEvNT_6ParamsE --------------------------
	.section	.text._ZN7cutlass13device_kernelINS_4gemm6kernel13GemmUniversalIN4cute5tupleIJiiiiEEENS1_10collective13CollectiveMmaINS1_37MainloopSm90TmaGmmaWarpSpecializedFP8ILi18ENS5_IJNS4_1CILi2EEENSA_ILi1EEESC_EEENS1_32KernelTmaWarpSpecializedPingpongEEENS5_IJNSA_ILi64EEENSA_ILi128EEESG_EEENS_12float_e4m3_tENS5_IJlSC_lEEESJ_SK_NS4_8TiledMMAINS4_8MMA_AtomIJNS4_4SM904GMMA31MMA_64x128x32_F32E4M3E4M3_SS_TNILNSO_7ScaleInE1ELSQ_1EEEEEENS4_6LayoutINS5_IJSC_SC_SC_EEENS5_IJNSA_ILi0EEESV_SV_EEEEENS5_IJNS4_10UnderscoreESY_SY_EEEEENS4_13SM90_TMA_LOADENS4_14ComposedLayoutINS4_7SwizzleILi2ELi4ELi3EEENS4_18smem_ptr_flag_bitsILi8EEENST_INS5_IJNSA_ILi8EEESG_EEENS5_IJSG_SC_EEEEEEEvNS4_8identityENS4_23SM90_TMA_LOAD_MULTICASTES1B_vS1C_EENS_8epilogue10collective6detail29Sm90TmaWarpSpecializedAdapterINS1G_15DefaultEpilogueISJ_SK_SK_NS1F_6thread17LinearCombinationISJ_Li1EffLNS1K_9ScaleType4KindE0ELNS_15FloatRoundStyleE2ESJ_EENS1_15EpilogueDefaultEEEEEvvEEEEvNT_6ParamsE,"ax",@progbits
	.align	128
.text._ZN7cutlass13device_kernelINS_4gemm6kernel13GemmUniversalIN4cute5tupleIJiiiiEEENS1_10collective13CollectiveMmaINS1_37MainloopSm90TmaGmmaWarpSpecializedFP8ILi18ENS5_IJNS4_1CILi2EEENSA_ILi1EEESC_EEENS1_32KernelTmaWarpSpecializedPingpongEEENS5_IJNSA_ILi64EEENSA_ILi128EEESG_EEENS_12float_e4m3_tENS5_IJlSC_lEEESJ_SK_NS4_8TiledMMAINS4_8MMA_AtomIJNS4_4SM904GMMA31MMA_64x128x32_F32E4M3E4M3_SS_TNILNSO_7ScaleInE1ELSQ_1EEEEEENS4_6LayoutINS5_IJSC_SC_SC_EEENS5_IJNSA_ILi0EEESV_SV_EEEEENS5_IJNS4_10UnderscoreESY_SY_EEEEENS4_13SM90_TMA_LOADENS4_14ComposedLayoutINS4_7SwizzleILi2ELi4ELi3EEENS4_18smem_ptr_flag_bitsILi8EEENST_INS5_IJNSA_ILi8EEESG_EEENS5_IJSG_SC_EEEEEEEvNS4_8identityENS4_23SM90_TMA_LOAD_MULTICASTES1B_vS1C_EENS_8epilogue10collective6detail29Sm90TmaWarpSpecializedAdapterINS1G_15DefaultEpilogueISJ_SK_SK_NS1F_6thread17LinearCombinationISJ_Li1EffLNS1K_9ScaleType4KindE0ELNS_15FloatRoundStyleE2ESJ_EENS1_15EpilogueDefaultEEEEEvvEEEEvNT_6ParamsE:
        .type           _ZN7cutlass13device_kernelINS_4gemm6kernel13GemmUniversalIN4cute5tupleIJiiiiEEENS1_10collective13CollectiveMmaINS1_37MainloopSm90TmaGmmaWarpSpecializedFP8ILi18ENS5_IJNS4_1CILi2EEENSA_ILi1EEESC_EEENS1_32KernelTmaWarpSpecializedPingpongEEENS5_IJNSA_ILi64EEENSA_ILi128EEESG_EEENS_12float_e4m3_tENS5_IJlSC_lEEESJ_SK_NS4_8TiledMMAINS4_8MMA_AtomIJNS4_4SM904GMMA31MMA_64x128x32_F32E4M3E4M3_SS_TNILNSO_7ScaleInE1ELSQ_1EEEEEENS4_6LayoutINS5_IJSC_SC_SC_EEENS5_IJNSA_ILi0EEESV_SV_EEEEENS5_IJNS4_10UnderscoreESY_SY_EEEEENS4_13SM90_TMA_LOADENS4_14ComposedLayoutINS4_7SwizzleILi2ELi4ELi3EEENS4_18smem_ptr_flag_bitsILi8EEENST_INS5_IJNSA_ILi8EEESG_EEENS5_IJSG_SC_EEEEEEEvNS4_8identityENS4_23SM90_TMA_LOAD_MULTICASTES1B_vS1C_EENS_8epilogue10collective6detail29Sm90TmaWarpSpecializedAdapterINS1G_15DefaultEpilogueISJ_SK_SK_NS1F_6thread17LinearCombinationISJ_Li1EffLNS1K_9ScaleType4KindE0ELNS_15FloatRoundStyleE2ESJ_EENS1_15EpilogueDefaultEEEEEvvEEEEvNT_6ParamsE,@function
        .size           _ZN7cutlass13device_kernelINS_4gemm6kernel13GemmUniversalIN4cute5tupleIJiiiiEEENS1_10collective13CollectiveMmaINS1_37MainloopSm90TmaGmmaWarpSpecializedFP8ILi18ENS5_IJNS4_1CILi2EEENSA_ILi1EEESC_EEENS1_32KernelTmaWarpSpecializedPingpongEEENS5_IJNSA_ILi64EEENSA_ILi128EEESG_EEENS_12float_e4m3_tENS5_IJlSC_lEEESJ_SK_NS4_8TiledMMAINS4_8MMA_AtomIJNS4_4SM904GMMA31MMA_64x128x32_F32E4M3E4M3_SS_TNILNSO_7ScaleInE1ELSQ_1EEEEEENS4_6LayoutINS5_IJSC_SC_SC_EEENS5_IJNSA_ILi0EEESV_SV_EEEEENS5_IJNS4_10UnderscoreESY_SY_EEEEENS4_13SM90_TMA_LOADENS4_14ComposedLayoutINS4_7SwizzleILi2ELi4ELi3EEENS4_18smem_ptr_flag_bitsILi8EEENST_INS5_IJNSA_ILi8EEESG_EEENS5_IJSG_SC_EEEEEEEvNS4_8identityENS4_23SM90_TMA_LOAD_MULTICASTES1B_vS1C_EENS_8epilogue10collective6detail29Sm90TmaWarpSpecializedAdapterINS1G_15DefaultEpilogueISJ_SK_SK_NS1F_6thread17LinearCombinationISJ_Li1EffLNS1K_9ScaleType4KindE0ELNS_15FloatRoundStyleE2ESJ_EENS1_15EpilogueDefaultEEEEEvvEEEEvNT_6ParamsE,(.L_x_237 - _ZN7cutlass13device_kernelINS_4gemm6kernel13GemmUniversalIN4cute5tupleIJiiiiEEENS1_10collective13CollectiveMmaINS1_37MainloopSm90TmaGmmaWarpSpecializedFP8ILi18ENS5_IJNS4_1CILi2EEENSA_ILi1EEESC_EEENS1_32KernelTmaWarpSpecializedPingpongEEENS5_IJNSA_ILi64EEENSA_ILi128EEESG_EEENS_12float_e4m3_tENS5_IJlSC_lEEESJ_SK_NS4_8TiledMMAINS4_8MMA_AtomIJNS4_4SM904GMMA31MMA_64x128x32_F32E4M3E4M3_SS_TNILNSO_7ScaleInE1ELSQ_1EEEEEENS4_6LayoutINS5_IJSC_SC_SC_EEENS5_IJNSA_ILi0EEESV_SV_EEEEENS5_IJNS4_10UnderscoreESY_SY_EEEEENS4_13SM90_TMA_LOADENS4_14ComposedLayoutINS4_7SwizzleILi2ELi4ELi3EEENS4_18smem_ptr_flag_bitsILi8EEENST_INS5_IJNSA_ILi8EEESG_EEENS5_IJSG_SC_EEEEEEEvNS4_8identityENS4_23SM90_TMA_LOAD_MULTICASTES1B_vS1C_EENS_8epilogue10collective6detail29Sm90TmaWarpSpecializedAdapterINS1G_15DefaultEpilogueISJ_SK_SK_NS1F_6thread17LinearCombinationISJ_Li1EffLNS1K_9ScaleType4KindE0ELNS_15FloatRoundStyleE2ESJ_EENS1_15EpilogueDefaultEEEEEvvEEEEvNT_6ParamsE)
        .other          _ZN7cutlass13device_kernelINS_4gemm6kernel13GemmUniversalIN4cute5tupleIJiiiiEEENS1_10collective13CollectiveMmaINS1_37MainloopSm90TmaGmmaWarpSpecializedFP8ILi18ENS5_IJNS4_1CILi2EEENSA_ILi1EEESC_EEENS1_32KernelTmaWarpSpecializedPingpongEEENS5_IJNSA_ILi64EEENSA_ILi128EEESG_EEENS_12float_e4m3_tENS5_IJlSC_lEEESJ_SK_NS4_8TiledMMAINS4_8MMA_AtomIJNS4_4SM904GMMA31MMA_64x128x32_F32E4M3E4M3_SS_TNILNSO_7ScaleInE1ELSQ_1EEEEEENS4_6LayoutINS5_IJSC_SC_SC_EEENS5_IJNSA_ILi0EEESV_SV_EEEEENS5_IJNS4_10UnderscoreESY_SY_EEEEENS4_13SM90_TMA_LOADENS4_14ComposedLayoutINS4_7SwizzleILi2ELi4ELi3EEENS4_18smem_ptr_flag_bitsILi8EEENST_INS5_IJNSA_ILi8EEESG_EEENS5_IJSG_SC_EEEEEEEvNS4_8identityENS4_23SM90_TMA_LOAD_MULTICASTES1B_vS1C_EENS_8epilogue10collective6detail29Sm90TmaWarpSpecializedAdapterINS1G_15DefaultEpilogueISJ_SK_SK_NS1F_6thread17LinearCombinationISJ_Li1EffLNS1K_9ScaleType4KindE0ELNS_15FloatRoundStyleE2ESJ_EENS1_15EpilogueDefaultEEEEEvvEEEEvNT_6ParamsE,@"STO_CUDA_ENTRY STV_DEFAULT"
_ZN7cutlass13device_kernelINS_4gemm6kernel13GemmUniversalIN4cute5tupleIJiiiiEEENS1_10collective13CollectiveMmaINS1_37MainloopSm90TmaGmmaWarpSpecializedFP8ILi18ENS5_IJNS4_1CILi2EEENSA_ILi1EEESC_EEENS1_32KernelTmaWarpSpecializedPingpongEEENS5_IJNSA_ILi64EEENSA_ILi128EEESG_EEENS_12float_e4m3_tENS5_IJlSC_lEEESJ_SK_NS4_8TiledMMAINS4_8MMA_AtomIJNS4_4SM904GMMA31MMA_64x128x32_F32E4M3E4M3_SS_TNILNSO_7ScaleInE1ELSQ_1EEEEEENS4_6LayoutINS5_IJSC_SC_SC_EEENS5_IJNSA_ILi0EEESV_SV_EEEEENS5_IJNS4_10UnderscoreESY_SY_EEEEENS4_13SM90_TMA_LOADENS4_14ComposedLayoutINS4_7SwizzleILi2ELi4ELi3EEENS4_18smem_ptr_flag_bitsILi8EEENST_INS5_IJNSA_ILi8EEESG_EEENS5_IJSG_SC_EEEEEEEvNS4_8identityENS4_23SM90_TMA_LOAD_MULTICASTES1B_vS1C_EENS_8epilogue10collective6detail29Sm90TmaWarpSpecializedAdapterINS1G_15DefaultEpilogueISJ_SK_SK_NS1F_6thread17LinearCombinationISJ_Li1EffLNS1K_9ScaleType4KindE0ELNS_15FloatRoundStyleE2ESJ_EENS1_15EpilogueDefaultEEEEEvvEEEEvNT_6ParamsE:
[----:B------:R-:W-:Y:S01]  /*0000*/  LDC R1, c[0x0][0x28] ;  /* 0x00000a00ff017b82 */ /* 0x000fe20000000800 */
[----:B------:R-:W0:Y:S01]  /*0010*/  S2R R11, SR_TID.X ;  /* 0x00000000000b7919 */ /* 0x000e220000002100 */
[----:B------:R-:W-:Y:S01]  /*0020*/  ELECT P0, URZ, PT ;  /* 0x00000000003f782f */ /* 0x000fe20003800000 */
[----:B------:R-:W-:Y:S01]  /*0030*/  BSSY B0, `(.L_x_0) ;  /* 0x000000f000007945 */ /* 0x000fe20003800000 */
[--C-:B0-----:R-:W-:Y:S02]  /*0040*/  SHF.R.U32.HI R0, RZ, 0x5, R11.reuse ;  /* 0x00000005ff007819 */ /* 0x101fe4000001160b */
[----:B------:R-:W-:-:S03]  /*0050*/  SHF.R.U32.HI R5, RZ, 0x7, R11 ;  /* 0x00000007ff057819 */ /* 0x000fc6000001160b */
[----:B------:R-:W0:Y:S04]  /*0060*/  SHFL.IDX PT, R2, R0, RZ, 0x1f ;  /* 0x00001fff00027589 */ /* 0x000e2800000e0000 */
[----:B------:R1:W2:Y:S01]  /*0070*/  SHFL.IDX PT, R6, R5, RZ, 0x1f ;  /* 0x00001fff05067589 */ /* 0x0002a200000e0000 */
[----:B0-----:R-:W-:-:S13]  /*0080*/  ISETP.NE.OR P0, PT, R2, RZ, !P0 ;  /* 0x000000ff0200720c */ /* 0x001fda0004705670 */
[----:B-12---:R-:W-:Y:S05]  /*0090*/  @P0 BRA `(.L_x_1) ;  /* 0x0000000000200947 */ /* 0x006fea0003800000 */
[----:B------:R-:W-:Y:S02]  /*00a0*/  ULDC.64 UR4, c[0x0][0x198] ;  /* 0x0000660000047ab9 */ /* 0x000fe40000000a00 */
[----:B------:R-:W-:Y:S02]  /*00b0*/  UIADD3 UR6, UP0, UR4, 0xf0, URZ ;  /* 0x000000f004067890 */ /* 0x000fe4000ff1e03f */
[----:B------:R-:W-:Y:S02]  /*00c0*/  UIADD3 UR4, UP1, UR4, 0x1f0, URZ ;  /* 0x000001f004047890 */ /* 0x000fe4000ff3e03f */
[----:B------:R-:W-:Y:S02]  /*00d0*/  UIADD3.X UR7, URZ, UR5, URZ, UP0, !UPT ;  /* 0x000000053f077290 */ /* 0x000fe400087fe43f */
[----:B------:R-:W-:-:S07]  /*00e0*/  UIADD3.X UR5, URZ, UR5, URZ, UP1, !UPT ;  /* 0x000000053f057290 */ /* 0x000fce0008ffe43f */
[----:B------:R0:W-:Y:S02]  /*00f0*/  UTMACCTL.PF [UR6] ;  /* 0x00000000060079b9 */ /* 0x0001e40008040000 */
[----:B------:R0:W-:Y:S02]  /*0100*/  UTMACCTL.PF [UR4] ;  /* 0x00000000040079b9 */ /* 0x0001e40008040000 */
[----:B0-----:R-:W-:Y:S01]  /*0110*/  NOP ;  /* 0x0000000000007918 */ /* 0x001fe20000000000 */
.L_x_1:
[----:B------:R-:W-:Y:S05]  /*0120*/  BSYNC B0 ;  /* 0x0000000000007941 */ /* 0x000fea0003800000 */
.L_x_0:
[----:B------:R-:W0:Y:S02]  /*0130*/  SHFL.IDX PT, R7, R0, RZ, 0x1f ;  /* 0x00001fff00077589 */ /* 0x000e2400000e0000 */
[----:B0-----:R-:W-:-:S13]  /*0140*/  ISETP.NE.AND P0, PT, R7, RZ, PT ;  /* 0x000000ff0700720c */ /* 0x001fda0003f05270 */
[----:B------:R-:W-:Y:S05]  /*0150*/  @P0 BRA `(.L_x_2) ;  /* 0x0000000000d40947 */ /* 0x000fea0003800000 */
[----:B------:R-:W-:Y:S01]  /*0160*/  ELECT P0, URZ, PT ;  /* 0x00000000003f782f */ /* 0x000fe20003800000 */
[----:B------:R-:W-:-:S12]  /*0170*/  BSSY B0, `(.L_x_2) ;  /* 0x0000033000007945 */ /* 0x000fd80003800000 */
[----:B------:R-:W-:Y:S05]  /*0180*/  @!P0 BRA `(.L_x_3) ;  /* 0x0000000000c48947 */ /* 0x000fea0003800000 */
[----:B------:R-:W0:Y:S01]  /*0190*/  S2UR UR8, SR_CgaCtaId ;  /* 0x00000000000879c3 */ /* 0x000e220000008800 */
[----:B------:R-:W-:Y:S01]  /*01a0*/  UMOV UR4, 0x400 ;  /* 0x0000040000047882 */ /* 0x000fe20000000000 */
[----:B------:R-:W-:Y:S01]  /*01b0*/  UMOV UR5, 0x1 ;  /* 0x0000000100057882 */ /* 0x000fe20000000000 */
[----:B------:R-:W-:Y:S02]  /*01c0*/  UMOV UR6, 0x2 ;  /* 0x0000000200067882 */ /* 0x000fe40000000000 */
[----:B------:R-:W-:-:S04]  /*01d0*/  UIADD3 UR6, -UR6, 0x100000, URZ ;  /* 0x0010000006067890 */ /* 0x000fc8000fffe13f */
[----:B------:R-:W-:Y:S02]  /*01e0*/  USHF.L.U32 UR7, UR6, 0xb, URZ ;  /* 0x0000000b06077899 */ /* 0x000fe4000800063f */
[----:B------:R-:W-:Y:S02]  /*01f0*/  USHF.L.U32 UR6, UR6, 0x1, URZ ;  /* 0x0000000106067899 */ /* 0x000fe4000800063f */
[----:B0-----:R-:W-:Y:S02]  /*0200*/  ULEA UR8, UR8, UR4, 0x18 ;  /* 0x0000000408087291 */ /* 0x001fe4000f8ec03f */
[----:B------:R-:W-:-:S04]  /*0210*/  UIADD3 UR4, -UR5, 0x100000, URZ ;  /* 0x0010000005047890 */ /* 0x000fc8000fffe13f */
[----:B------:R-:W-:Y:S02]  /*0220*/  USHF.L.U32 UR5, UR4, 0xb, URZ ;  /* 0x0000000b04057899 */ /* 0x000fe4000800063f */
[----:B------:R-:W-:Y:S01]  /*0230*/  USHF.L.U32 UR4, UR4, 0x1, URZ ;  /* 0x0000000104047899 */ /* 0x000fe2000800063f */
[----:B------:R-:W0:Y:S11]  /*0240*/  FENCE.VIEW.ASYNC.S ;  /* 0x00000000000073c6 */ /* 0x000e360000000000 */
[----:B0-----:R0:W1:Y:S01]  /*0250*/  SYNCS.EXCH.64 URZ, [UR8], UR4 ;  /* 0x00000004083f75b2 */ /* 0x0010620008000100 */
[----:B------:R0:W2:Y:S01]  /*0260*/  SYNCS.EXCH.64 URZ, [UR8+0x90], UR6 ;  /* 0x00009006083f75b2 */ /* 0x0000a20008000100 */
[----:B------:R0:W3:Y:S01]  /*0270*/  SYNCS.EXCH.64 URZ, [UR8+0x8], UR4 ;  /* 0x00000804083f75b2 */ /* 0x0000e20008000100 */
[----:B------:R0:W4:Y:S01]  /*0280*/  SYNCS.EXCH.64 URZ, [UR8+0x98], UR6 ;  /* 0x00009806083f75b2 */ /* 0x0001220008000100 */
[----:B------:R0:W0:Y:S01]  /*0290*/  SYNCS.EXCH.64 URZ, [UR8+0x10], UR4 ;  /* 0x00001004083f75b2 */ /* 0x0000220008000100 */
        /* <DEDUP_REMOVED lines=31> */
[----:B-1234-:R-:W-:Y:S01]  /*0490*/  NOP ;  /* 0x0000000000007918 */ /* 0x01efe20000000000 */
.L_x_3:
[----:B0-----:R-:W-:Y:S05]  /*04a0*/  BSYNC B0 ;  /* 0x0000000000007941 */ /* 0x001fea0003800000 */
.L_x_2:
[----:B------:R-:W0:Y:S01]  /*04b0*/  SHFL.IDX PT, R3, R0, RZ, 0x1f ;  /* 0x00001fff00037589 */ /* 0x000e2200000e0000 */
[----:B------:R-:W-:Y:S01]  /*04c0*/  SHF.R.S32.HI R4, RZ, 0x1f, R11 ;  /* 0x0000001fff047819 */ /* 0x000fe2000001140b */
[----:B------:R-:W1:Y:S01]  /*04d0*/  S2UR UR12, SR_CTAID.X ;  /* 0x00000000000c79c3 */ /* 0x000e620000002500 */
[----:B------:R-:W-:Y:S01]  /*04e0*/  ELECT P0, URZ, PT ;  /* 0x00000000003f782f */ /* 0x000fe20003800000 */
[----:B------:R2:W3:Y:S01]  /*04f0*/  SHFL.IDX PT, R8, R0, RZ, 0x1f ;  /* 0x00001fff00087589 */ /* 0x0004e200000e0000 */
[----:B------:R-:W-:Y:S02]  /*0500*/  LEA.HI R4, R4, R11, RZ, 0x7 ;  /* 0x0000000b04047211 */ /* 0x000fe400078f38ff */
[----:B------:R-:W-:Y:S01]  /*0510*/  ELECT P1, URZ, PT ;  /* 0x00000000003f782f */ /* 0x000fe20003820000 */
[----:B------:R-:W-:Y:S01]  /*0520*/  NOP ;  /* 0x0000000000007918 */ /* 0x000fe20000000000 */
[----:B------:R-:W4:Y:S01]  /*0530*/  S2R R16, SR_CTAID.Y ;  /* 0x0000000000107919 */ /* 0x000f220000002600 */
[----:B------:R-:W-:Y:S01]  /*0540*/  LOP3.LUT R4, R4, 0xffffff80, RZ, 0xc0, !PT ;  /* 0xffffff8004047812 */ /* 0x000fe200078ec0ff */
[----:B------:R-:W-:Y:S01]  /*0550*/  ULDC UR4, c[0x0][0x150] ;  /* 0x0000540000047ab9 */ /* 0x000fe20000000800 */
[----:B------:R-:W5:Y:S01]  /*0560*/  LDC R12, c[0x0][0x144] ;  /* 0x00005100ff0c7b82 */ /* 0x000f620000000800 */
[----:B------:R3:W5:Y:S01]  /*0570*/  SHFL.IDX PT, R14, R5, RZ, 0x1f ;  /* 0x00001fff050e7589 */ /* 0x00076200000e0000 */
[----:B------:R-:W-:Y:S01]  /*0580*/  UMOV UR11, 0x80 ;  /* 0x00000080000b7882 */ /* 0x000fe20000000000 */
[----:B------:R-:W-:Y:S01]  /*0590*/  IMAD.IADD R10, R11, 0x1, -R4 ;  /* 0x000000010b0a7824 */ /* 0x000fe200078e0a04 */
[----:B------:R-:W-:Y:S01]  /*05a0*/  NOP ;  /* 0x0000000000007918 */ /* 0x000fe20000000000 */
[C---:B------:R-:W-:Y:S01]  /*05b0*/  VIADD R38, R6.reuse, 0xffffffff ;  /* 0xffffffff06267836 */ /* 0x040fe20000000000 */
[----:B------:R-:W-:-:S02]  /*05c0*/  ISETP.NE.AND P4, PT, R6, RZ, PT ;  /* 0x000000ff0600720c */ /* 0x000fc40003f85270 */
[----:B------:R-:W-:Y:S01]  /*05d0*/  SHF.R.S32.HI R19, RZ, 0x1f, R10 ;  /* 0x0000001fff137819 */ /* 0x000fe2000001140a */
[----:B------:R-:W5:Y:S01]  /*05e0*/  LDC R13, c[0x0][0x140] ;  /* 0x00005000ff0d7b82 */ /* 0x000f620000000800 */
[----:B------:R-:W-:Y:S02]  /*05f0*/  ISETP.GE.U32.AND P6, PT, R38, 0x2, PT ;  /* 0x000000022600780c */ /* 0x000fe40003fc6070 */
[----:B0-----:R-:W-:Y:S02]  /*0600*/  ISETP.NE.OR P0, PT, R3, RZ, !P0 ;  /* 0x000000ff0300720c */ /* 0x001fe40004705670 */
[----:B------:R-:W-:Y:S02]  /*0610*/  LEA.HI R3, R19, R10, RZ, 0x3 ;  /* 0x0000000a13037211 */ /* 0x000fe400078f18ff */
[----:B-1----:R-:W-:Y:S01]  /*0620*/  I2FP.F32.U32 R4, UR12 ;  /* 0x0000000c00047c45 */ /* 0x002fe20008201000 */
[----:B------:R-:W0:Y:S01]  /*0630*/  LDC R27, c[0x0][0x148] ;  /* 0x00005200ff1b7b82 */ /* 0x000e220000000800 */
[----:B--2---:R-:W-:-:S02]  /*0640*/  SHF.R.S32.HI R0, RZ, 0x3, R3 ;  /* 0x00000003ff007819 */ /* 0x004fc40000011403 */
[----:B---3--:R-:W-:Y:S01]  /*0650*/  ISETP.NE.OR P1, PT, R8, RZ, !P1 ;  /* 0x000000ff0800720c */ /* 0x008fe20004f25670 */
[----:B------:R-:W-:Y:S01]  /*0660*/  FMUL R9, R4, UR4 ;  /* 0x0000000404097c20 */ /* 0x000fe20008400000 */
[----:B------:R-:W-:Y:S01]  /*0670*/  SHF.R.S32.HI R3, RZ, 0x1f, R3 ;  /* 0x0000001fff037819 */ /* 0x000fe20000011403 */
[----:B------:R-:W-:Y:S01]  /*0680*/  ULDC UR4, c[0x0][0x154] ;  /* 0x0000550000047ab9 */ /* 0x000fe20000000800 */
[----:B------:R-:W-:Y:S01]  /*0690*/  SHF.R.S32.HI R8, RZ, 0x1f, R7 ;  /* 0x0000001fff087819 */ /* 0x000fe20000011407 */
[----:B------:R-:W-:Y:S01]  /*06a0*/  VOTEU.ALL UP1, P0 ;  /* 0x00000000003f7886 */ /* 0x000fe20000020000 */
[----:B------:R-:W-:Y:S01]  /*06b0*/  LEA.HI R4, R3, R0, RZ, 0x2 ;  /* 0x0000000003047211 */ /* 0x000fe200078f10ff */
[----:B------:R-:W1:Y:S01]  /*06c0*/  F2I.U32.TRUNC.NTZ R9, R9 ;  /* 0x0000000900097305 */ /* 0x000e62000020f000 */
[----:B------:R-:W-:Y:S01]  /*06d0*/  LEA.HI R8, R8, R7, RZ, 0x2 ;  /* 0x0000000708087211 */ /* 0x000fe200078f10ff */
[----:B------:R-:W-:Y:S01]  /*06e0*/  VOTEU.ALL UP0, P0 ;  /* 0x00000000003f7886 */ /* 0x000fe20000000000 */
[----:B------:R-:W-:Y:S01]  /*06f0*/  SHF.R.S32.HI R3, RZ, 0x1f, R2 ;  /* 0x0000001fff037819 */ /* 0x000fe20000011402 */
[----:B------:R-:W2:Y:S01]  /*0700*/  @!UP1 S2UR UR7, SR_CgaCtaId ;  /* 0x00000000000799c3 */ /* 0x000ea20000008800 */
[----:B------:R-:W-:Y:S01]  /*0710*/  LOP3.LUT R5, R4, 0xfffffffc, RZ, 0xc0, !PT ;  /* 0xfffffffc04057812 */ /* 0x000fe200078ec0ff */
[----:B------:R-:W-:Y:S01]  /*0720*/  VOTEU.ALL UP2, P1 ;  /* 0x00000000003f7886 */ /* 0x000fe20000840000 */
[----:B------:R-:W-:Y:S01]  /*0730*/  LOP3.LUT R8, R8, 0x3ffffffc, RZ, 0xc0, !PT ;  /* 0x3ffffffc08087812 */ /* 0x000fe200078ec0ff */
[----:B------:R-:W-:Y:S01]  /*0740*/  @!UP1 UMOV UR6, 0x400 ;  /* 0x0000040000069882 */ /* 0x000fe20000000000 */
[----:B------:R-:W-:Y:S01]  /*0750*/  LEA.HI R3, R3, R2, RZ, 0x2 ;  /* 0x0000000203037211 */ /* 0x000fe200078f10ff */
[----:B------:R-:W-:Y:S01]  /*0760*/  IMAD.IADD R5, R0, 0x1, -R5 ;  /* 0x0000000100057824 */ /* 0x000fe200078e0a05 */
[----:B------:R-:W-:Y:S01]  /*0770*/  @!UP2 UMOV UR9, 0x400 ;  /* 0x000004000009a882 */ /* 0x000fe20000000000 */
[----:B------:R-:W-:Y:S01]  /*0780*/  IMAD.IADD R8, R7, 0x1, -R8 ;  /* 0x0000000107087824 */ /* 0x000fe200078e0a08 */
[----:B------:R-:W-:Y:S01]  /*0790*/  LOP3.LUT R3, R3, 0xfffffffc, RZ, 0xc0, !PT ;  /* 0xfffffffc03037812 */ /* 0x000fe200078ec0ff */
[----:B------:R-:W3:Y:S01]  /*07a0*/  @!UP2 S2UR UR10, SR_CgaCtaId ;  /* 0x00000000000aa9c3 */ /* 0x000ee20000008800 */
[----:B-1----:R-:W-:Y:S01]  /*07b0*/  IMAD.MOV R9, RZ, RZ, -R9 ;  /* 0x000000ffff097224 */ /* 0x002fe200078e0a09 */
[----:B------:R-:W-:Y:S01]  /*07c0*/  VOTEU.ALL UP3, P1 ;  /* 0x00000000003f7886 */ /* 0x000fe20000860000 */
[----:B------:R-:W-:Y:S01]  /*07d0*/  IMAD R5, R8, 0x4, R5 ;  /* 0x0000000408057824 */ /* 0x000fe200078e0205 */
[----:B------:R-:W-:Y:S01]  /*07e0*/  VOTEU.ALL UP4, P1 ;  /* 0x00000000003f7886 */ /* 0x000fe20000880000 */
[----:B------:R-:W-:Y:S01]  /*07f0*/  IMAD.IADD R18, R2, 0x1, -R3 ;  /* 0x0000000102127824 */ /* 0x000fe200078e0a03 */
[----:B----4-:R-:W-:Y:S01]  /*0800*/  I2FP.F32.U32 R2, R16 ;  /* 0x0000001000027245 */ /* 0x010fe20000201000 */
[----:B-----5:R-:W-:Y:S01]  /*0810*/  IMAD R25, R12, R9, UR12 ;  /* 0x0000000c0c197e24 */ /* 0x020fe2000f8e0209 */
[C---:B------:R-:W-:Y:S01]  /*0820*/  LEA.HI R0, R5.reuse, R5, RZ, 0x1 ;  /* 0x0000000505007211 */ /* 0x040fe200078f08ff */
[C---:B------:R-:W-:Y:S01]  /*0830*/  IMAD.SHL.U32 R12, R5.reuse, 0x4, RZ ;  /* 0x00000004050c7824 */ /* 0x040fe200078e00ff */
[----:B------:R-:W-:Y:S01]  /*0840*/  VOTEU.ALL UP5, P1 ;  /* 0x00000000003f7886 */ /* 0x000fe200008a0000 */
[----:B------:R-:W-:Y:S01]  /*0850*/  FMUL R2, R2, UR4 ;  /* 0x0000000402027c20 */ /* 0x000fe20008400000 */
[----:B------:R-:W-:Y:S01]  /*0860*/  LOP3.LUT R0, R0, 0xfffffffe, RZ, 0xc0, !PT ;  /* 0xfffffffe00007812 */ /* 0x000fe200078ec0ff */
[----:B------:R-:W-:Y:S01]  /*0870*/  UMOV UR4, 0x20 ;  /* 0x0000002000047882 */ /* 0x000fe20000000000 */
[----:B--2---:R-:W-:Y:S01]  /*0880*/  @!UP1 ULEA UR8, UR7, UR6, 0x18 ;  /* 0x0000000607089291 */ /* 0x004fe2000f8ec03f */
[----:B------:R-:W-:Y:S01]  /*0890*/  LOP3.LUT R12, R5, 0xc, R12, 0x78, !PT ;  /* 0x0000000c050c7812 */ /* 0x000fe200078e780c */
[----:B------:R-:W-:-:S04]  /*08a0*/  @!UP1 UIADD3 UR4, -UR4, 0x100000, URZ ;  /* 0x0010000004049890 */ /* 0x000fc8000fffe13f */
[----:B------:R-:W-:Y:S02]  /*08b0*/  @!UP1 USHF.L.U32 UR5, UR4, 0xb, URZ ;  /* 0x0000000b04059899 */ /* 0x000fe4000800063f */
[----:B------:R-:W-:Y:S01]  /*08c0*/  @!UP1 USHF.L.U32 UR4, UR4, 0x1, URZ ;  /* 0x0000000104049899 */ /* 0x000fe2000800063f */
[----:B------:R-:W-:Y:S01]  /*08d0*/  IMAD.IADD R0, R5, 0x1, -R0 ;  /* 0x0000000105007824 */ /* 0x000fe200078e0a00 */
[----:B------:R-:W1:Y:S01]  /*08e0*/  F2I.U32.TRUNC.NTZ R2, R2 ;  /* 0x0000000200027305 */ /* 0x000e62000020f000 */
[----:B------:R-:W-:-:S04]  /*08f0*/  @!UP2 UIADD3 UR6, -UR11, 0x100000, URZ ;  /* 0x001000000b06a890 */ /* 0x000fc8000fffe13f */
[----:B------:R-:W-:Y:S02]  /*0900*/  @!UP2 USHF.L.U32 UR7, UR6, 0xb, URZ ;  /* 0x0000000b0607a899 */ /* 0x000fe4000800063f */
[----:B------:R-:W-:Y:S01]  /*0910*/  @!UP2 USHF.L.U32 UR6, UR6, 0x1, URZ ;  /* 0x000000010606a899 */ /* 0x000fe2000800063f */
[----:B------:R-:W-:Y:S01]  /*0920*/  ISETP.EQ.U32.AND P3, PT, R13, 0x1, PT ;  /* 0x000000010d00780c */ /* 0x000fe20003f62070 */
[----:B------:R-:W-:Y:S01]  /*0930*/  VOTEU.ALL UP1, P0 ;  /* 0x00000000003f7886 */ /* 0x000fe20000020000 */
[----:B------:R-:W-:Y:S01]  /*0940*/  ISETP.NE.AND P2, PT, R0, R25, PT ;  /* 0x000000190000720c */ /* 0x000fe20003f45270 */
[----:B------:R-:W-:Y:S01]  /*0950*/  IMAD.MOV.U32 R13, RZ, RZ, 0x1 ;  /* 0x00000001ff0d7424 */ /* 0x000fe200078e00ff */
[----:B---3--:R-:W-:Y:S01]  /*0960*/  @!UP2 ULEA UR9, UR10, UR9, 0x18 ;  /* 0x000000090a09a291 */ /* 0x008fe2000f8ec03f */
[----:B------:R-:W-:Y:S01]  /*0970*/  LOP3.LUT P0, RZ, R10, 0x7, RZ, 0xc0, !PT ;  /* 0x000000070aff7812 */ /* 0x000fe2000780c0ff */
[----:B------:R-:W-:Y:S01]  /*0980*/  VOTEU.ALL UP2, P1 ;  /* 0x00000000003f7886 */ /* 0x000fe20000840000 */
[----:B------:R-:W-:Y:S01]  /*0990*/  ISETP.NE.AND P1, PT, R18, 0x3, PT ;  /* 0x000000031200780c */ /* 0x000fe20003f25270 */
[----:B------:R-:W2:Y:S02]  /*09a0*/  FENCE.VIEW.ASYNC.S ;  /* 0x00000000000073c6 */ /* 0x000ea40000000000 */
[----:B--2---:R2:W3:Y:S01]  /*09b0*/  @!UP0 SYNCS.EXCH.64 URZ, [UR8+0x150], UR4 ;  /* 0x00015004083f85b2 */ /* 0x0044e20008000100 */
[----:B------:R-:W-:-:S02]  /*09c0*/  ISETP.LT.U32.AND P0, PT, R12, 0x2, !P0 ;  /* 0x000000020c00780c */ /* 0x000fc40004701070 */
[----:B------:R-:W-:Y:S01]  /*09d0*/  ISETP.EQ.OR P1, PT, R18, RZ, !P1 ;  /* 0x000000ff1200720c */ /* 0x000fe20004f22670 */
[----:B-1----:R-:W-:Y:S01]  /*09e0*/  IMAD.MOV R24, RZ, RZ, -R2 ;  /* 0x000000ffff187224 */ /* 0x002fe200078e0a02 */
[----:B------:R-:W-:Y:S02]  /*09f0*/  R2UR UR15, R14 ;  /* 0x000000000e0f72ca */ /* 0x000fe400000e0000 */
[----:B------:R-:W-:Y:S01]  /*0a00*/  @P2 LEA.HI R0, R12, R12, RZ, 0x1 ;  /* 0x0000000c0c002211 */ /* 0x000fe200078f08ff */
[----:B0-----:R-:W-:Y:S01]  /*0a10*/  IMAD R3, R27, R24, R16 ;  /* 0x000000181b037224 */ /* 0x001fe200078e0210 */
[----:B------:R-:W-:Y:S02]  /*0a20*/  ISETP.EQ.AND P1, PT, R6, RZ, P1 ;  /* 0x000000ff0600720c */ /* 0x000fe40000f22270 */
[----:B------:R-:W-:Y:S02]  /*0a30*/  @P2 SHF.R.S32.HI R0, RZ, 0x1, R0 ;  /* 0x00000001ff002819 */ /* 0x000fe40000011400 */
[----:B------:R-:W-:Y:S01]  /*0a40*/  SEL R7, RZ, 0x1, !P1 ;  /* 0x00000001ff077807 */ /* 0x000fe20004800000 */
[----:B------:R2:W0:Y:S01]  /*0a50*/  @!UP1 SYNCS.EXCH.64 URZ, [UR8+0x158], UR4 ;  /* 0x00015804083f95b2 */ /* 0x0004220008000100 */
[----:B------:R-:W-:Y:S01]  /*0a60*/  @P2 ISETP.NE.AND P5, PT, R0, R3, PT ;  /* 0x000000030000220c */ /* 0x000fe20003fa5270 */
[----:B------:R-:W-:Y:S01]  /*0a70*/  NOP ;  /* 0x0000000000007918 */ /* 0x000fe20000000000 */
[----:B------:R-:W-:-:S02]  /*0a80*/  SEL R0, RZ, 0x1, !P0 ;  /* 0x00000001ff007807 */ /* 0x000fc40004000000 */
[----:B------:R-:W-:Y:S02]  /*0a90*/  @P2 SEL R13, RZ, 0x1, P5 ;  /* 0x00000001ff0d2807 */ /* 0x000fe40002800000 */
[----:B------:R-:W-:Y:S02]  /*0aa0*/  SEL R7, R7, 0x2, P6 ;  /* 0x0000000207077807 */ /* 0x000fe40003000000 */
[----:B------:R-:W-:Y:S01]  /*0ab0*/  LOP3.LUT R13, R13, R0, RZ, 0xc0, !PT ;  /* 0x000000000d0d7212 */ /* 0x000fe200078ec0ff */
[----:B------:R2:W1:Y:S01]  /*0ac0*/  @!UP2 SYNCS.EXCH.64 URZ, [UR9+0x130], UR6 ;  /* 0x00013006093fa5b2 */ /* 0x0004620008000100 */
[----:B------:R2:W4:Y:S01]  /*0ad0*/  @!UP3 SYNCS.EXCH.64 URZ, [UR9+0x138], UR6 ;  /* 0x00013806093fb5b2 */ /* 0x0005220008000100 */
[----:B------:R2:W0:Y:S01]  /*0ae0*/  @!UP4 SYNCS.EXCH.64 URZ, [UR9+0x140], UR6 ;  /* 0x00014006093fc5b2 */ /* 0x0004220008000100 */
[----:B------:R2:W0:Y:S01]  /*0af0*/  @!UP5 SYNCS.EXCH.64 URZ, [UR9+0x148], UR6 ;  /* 0x00014806093fd5b2 */ /* 0x0004220008000100 */
[----:B------:R-:W-:Y:S01]  /*0b00*/  NOP ;  /* 0x0000000000007918 */ /* 0x000fe20000000000 */
[----:B--23--:R-:W-:Y:S05]  /*0b10*/  @!P3 BRA `(.L_x_4) ;  /* 0x000000000008b947 */ /* 0x00cfea0003800000 */
[----:B01--4-:R-:W-:Y:S01]  /*0b20*/  UCGABAR_ARV ;  /* 0x00000000000079c7 */ /* 0x013fe20008000000 */
[----:B------:R-:W-:Y:S05]  /*0b30*/  BRA `(.L_x_5) ;  /* 0x0000000000047947 */ /* 0x000fea0003800000 */
.L_x_4:
[----:B01--4-:R-:W-:Y:S01]  /*0b40*/  NOP ;  /* 0x0000000000007918 */ /* 0x013fe20000000000 */
.L_x_5:
[----:B------:R-:W-:Y:S01]  /*0b50*/  ULDC.64 UR4, c[0x0][0x598] ;  /* 0x0001660000047ab9 */ /* 0x000fe20000000a00 */
[----:B------:R-:W-:Y:S01]  /*0b60*/  ULDC.64 UR18, c[0x0][0x208] ;  /* 0x0000820000127ab9 */ /* 0x000fe20000000a00 */
[----:B------:R-:W-:-:S04]  /*0b70*/  ISETP.NE.U32.AND P0, PT, RZ, UR4, PT ;  /* 0x00000004ff007c0c */ /* 0x000fc8000bf05070 */
[----:B------:R-:W-:-:S13]  /*0b80*/  ISETP.NE.AND.EX P0, PT, RZ, UR5, PT, P0 ;  /* 0x00000005ff007c0c */ /* 0x000fda000bf05300 */
[----:B------:R-:W-:Y:S05]  /*0b90*/  @!P0 BRA `(.L_x_6) ;  /* 0x00000000001c8947 */ /* 0x000fea0003800000 */
[----:B------:R-:W0:Y:S02]  /*0ba0*/  LDC.64 R2, c[0x0][0x598] ;  /* 0x00016600ff027b82 */ /* 0x000e240000000a00 */
[----:B0-----:R-:W2:Y:S02]  /*0bb0*/  LDG.E.64 R2, desc[UR18][R2.64] ;  /* 0x0000001202027981 */ /* 0x001ea4000c1e1b00 */
[----:B--2---:R-:W-:-:S04]  /*0bc0*/  ISETP.NE.U32.AND P0, PT, R2, RZ, PT ;  /* 0x000000ff0200720c */ /* 0x004fc80003f05070 */
[----:B------:R-:W-:-:S13]  /*0bd0*/  ISETP.NE.AND.EX P0, PT, R3, RZ, PT, P0 ;  /* 0x000000ff0300720c */ /* 0x000fda0003f05300 */
[----:B------:R-:W-:Y:S05]  /*0be0*/  @!P0 BRA `(.L_x_6) ;  /* 0x0000000000088947 */ /* 0x000fea0003800000 */
[----:B------:R0:W5:Y:S01]  /*0bf0*/  LD.E R14, desc[UR18][R2.64] ;  /* 0x00000012020e7980 */ /* 0x000162000c101900 */
[----:B------:R-:W-:Y:S05]  /*0c00*/  BRA `(.L_x_7) ;  /* 0x0000000000207947 */ /* 0x000fea0003800000 */
.L_x_6:
[----:B------:R-:W-:Y:S02]  /*0c10*/  ULDC.64 UR4, c[0x0][0x588] ;  /* 0x0001620000047ab9 */ /* 0x000fe40000000a00 */
[----:B------:R-:W-:-:S04]  /*0c20*/  ISETP.NE.U32.AND P0, PT, RZ, UR4, PT ;  /* 0x00000004ff007c0c */ /* 0x000fc8000bf05070 */
[----:B------:R-:W-:-:S13]  /*0c30*/  ISETP.NE.AND.EX P0, PT, RZ, UR5, PT, P0 ;  /* 0x00000005ff007c0c */ /* 0x000fda000bf05300 */
[----:B------:R-:W-:Y:S05]  /*0c40*/  @!P0 BRA `(.L_x_8) ;  /* 0x00000000000c8947 */ /* 0x000fea0003800000 */
[----:B------:R-:W0:Y:S02]  /*0c50*/  LDC.64 R14, c[0x0][0x588] ;  /* 0x00016200ff0e7b82 */ /* 0x000e240000000a00 */
[----:B0-----:R1:W5:Y:S01]  /*0c60*/  LDG.E R14, desc[UR18][R14.64] ;  /* 0x000000120e0e7981 */ /* 0x001362000c1e1900 */
[----:B------:R-:W-:Y:S05]  /*0c70*/  BRA `(.L_x_7) ;  /* 0x0000000000047947 */ /* 0x000fea0003800000 */
.L_x_8:
[----:B------:R-:W2:Y:S02]  /*0c80*/  LDC R14, c[0x0][0x580] ;  /* 0x00016000ff0e7b82 */ /* 0x000ea40000000800 */
.L_x_7:
[----:B------:R-:W-:Y:S02]  /*0c90*/  ULDC.64 UR4, c[0x0][0x5a0] ;  /* 0x0001680000047ab9 */ /* 0x000fe40000000a00 */
[----:B------:R-:W-:-:S04]  /*0ca0*/  ISETP.NE.U32.AND P0, PT, RZ, UR4, PT ;  /* 0x00000004ff007c0c */ /* 0x000fc8000bf05070 */
[----:B------:R-:W-:-:S13]  /*0cb0*/  ISETP.NE.AND.EX P0, PT, RZ, UR5, PT, P0 ;  /* 0x00000005ff007c0c */ /* 0x000fda000bf05300 */
[----:B------:R-:W-:Y:S05]  /*0cc0*/  @!P0 BRA `(.L_x_9) ;  /* 0x00000000001c8947 */ /* 0x000fea0003800000 */
[----:B0-----:R-:W0:Y:S02]  /*0cd0*/  LDC.64 R2, c[0x0][0x5a0] ;  /* 0x00016800ff027b82 */ /* 0x001e240000000a00 */
[----:B0-----:R-:W3:Y:S02]  /*0ce0*/  LDG.E.64 R2, desc[UR18][R2.64] ;  /* 0x0000001202027981 */ /* 0x001ee4000c1e1b00 */
[----:B---3--:R-:W-:-:S04]  /*0cf0*/  ISETP.NE.U32.AND P0, PT, R2, RZ, PT ;  /* 0x000000ff0200720c */ /* 0x008fc80003f05070 */
[----:B------:R-:W-:-:S13]  /*0d00*/  ISETP.NE.AND.EX P0, PT, R3, RZ, PT, P0 ;  /* 0x000000ff0300720c */ /* 0x000fda0003f05300 */
[----:B------:R-:W-:Y:S05]  /*0d10*/  @!P0 BRA `(.L_x_9) ;  /* 0x0000000000088947 */ /* 0x000fea0003800000 */
[----:B-1----:R0:W5:Y:S01]  /*0d20*/  LD.E R15, desc[UR18][R2.64] ;  /* 0x00000012020f7980 */ /* 0x002162000c101900 */
[----:B------:R-:W-:Y:S05]  /*0d30*/  BRA `(.L_x_10) ;  /* 0x0000000000207947 */ /* 0x000fea0003800000 */
.L_x_9:
[----:B------:R-:W-:Y:S02]  /*0d40*/  ULDC.64 UR4, c[0x0][0x590] ;  /* 0x0001640000047ab9 */ /* 0x000fe40000000a00 */
[----:B------:R-:W-:-:S04]  /*0d50*/  ISETP.NE.U32.AND P0, PT, RZ, UR4, PT ;  /* 0x00000004ff007c0c */ /* 0x000fc8000bf05070 */
[----:B------:R-:W-:-:S13]  /*0d60*/  ISETP.NE.AND.EX P0, PT, RZ, UR5, PT, P0 ;  /* 0x00000005ff007c0c */ /* 0x000fda000bf05300 */
[----:B------:R-:W-:Y:S05]  /*0d70*/  @!P0 BRA `(.L_x_11) ;  /* 0x00000000000c8947 */ /* 0x000fea0003800000 */
[----:B0-----:R-:W1:Y:S02]  /*0d80*/  LDC.64 R2, c[0x0][0x590] ;  /* 0x00016400ff027b82 */ /* 0x001e640000000a00 */
[----:B-1----:R1:W5:Y:S01]  /*0d90*/  LDG.E R15, desc[UR18][R2.64] ;  /* 0x00000012020f7981 */ /* 0x002362000c1e1900 */
[----:B------:R-:W-:Y:S05]  /*0da0*/  BRA `(.L_x_10) ;  /* 0x0000000000047947 */ /* 0x000fea0003800000 */
.L_x_11:
[----:B-1----:R-:W3:Y:S02]  /*0db0*/  LDC R15, c[0x0][0x584] ;  /* 0x00016100ff0f7b82 */ /* 0x002ee40000000800 */
.L_x_10:
[----:B------:R-:W4:Y:S01]  /*0dc0*/  LDC R0, c[0x0][0x65c] ;  /* 0x00019700ff007b82 */ /* 0x000f220000000800 */
[----:B------:R-:W-:Y:S01]  /*0dd0*/  ULDC UR8, c[0x0][0x28c] ;  /* 0x0000a30000087ab9 */ /* 0x000fe20000000800 */
[----:B------:R-:W-:Y:S01]  /*0de0*/  ISETP.NE.AND P0, PT, R6, 0x2, PT ;  /* 0x000000020600780c */ /* 0x000fe20003f05270 */
[----:B------:R-:W-:Y:S01]  /*0df0*/  UIADD3 UR8, UR8, 0x3f, URZ ;  /* 0x0000003f08087890 */ /* 0x000fe2000fffe03f */
[----:B------:R-:W-:Y:S01]  /*0e00*/  IMAD.U32 R4, RZ, RZ, UR12 ;  /* 0x0000000cff047e24 */ /* 0x000fe2000f8e00ff */
[----:B------:R-:W-:Y:S01]  /*0e10*/  UMOV UR4, URZ ;  /* 0x0000003f00047c82 */ /* 0x000fe20008000000 */
[----:B------:R-:W-:Y:S01]  /*0e20*/  UMOV UR5, URZ ;  /* 0x0000003f00057c82 */ /* 0x000fe20008000000 */
[----:B------:R-:W-:-:S04]  /*0e30*/  USHF.R.S32.HI UR9, URZ, 0x1f, UR8 ;  /* 0x0000001f3f097899 */ /* 0x000fc80008011408 */
[----:B------:R-:W-:-:S04]  /*0e40*/  ULEA.HI UR9, UR9, UR8, URZ, 0x6 ;  /* 0x0000000809097291 */ /* 0x000fc8000f8f303f */
[----:B------:R-:W-:Y:S01]  /*0e50*/  USHF.R.S32.HI UR13, URZ, 0x6, UR9 ;  /* 0x000000063f0d7899 */ /* 0x000fe20008011409 */
[----:B----4-:R-:W-:-:S13]  /*0e60*/  ISETP.NE.AND P2, PT, R0, 0x1, PT ;  /* 0x000000010000780c */ /* 0x010fda0003f45270 */
[----:B01----:R-:W0:Y:S01]  /*0e70*/  @P2 LDC R3, c[0x0][0x10] ;  /* 0x00000400ff032b82 */ /* 0x003e220000000800 */
[----:B------:R-:W-:Y:S02]  /*0e80*/  @P2 IMAD.MOV.U32 R17, RZ, RZ, RZ ;  /* 0x000000ffff112224 */ /* 0x000fe400078e00ff */
[----:B------:R-:W-:-:S05]  /*0e90*/  @P2 IMAD.MOV.U32 R5, RZ, RZ, RZ ;  /* 0x000000ffff052224 */ /* 0x000fca00078e00ff */
[----:B------:R-:W1:Y:S01]  /*0ea0*/  @!P2 LDC R9, c[0x0][0xc] ;  /* 0x00000300ff09ab82 */ /* 0x000e620000000800 */
[----:B------:R-:W-:Y:S01]  /*0eb0*/  ULDC UR6, c[0x0][0xc] ;  /* 0x0000030000067ab9 */ /* 0x000fe20000000800 */
[----:B------:R-:W-:Y:S02]  /*0ec0*/  ULDC UR7, c[0x0][0x10] ;  /* 0x0000040000077ab9 */ /* 0x000fe40000000800 */
[----:B------:R-:W-:-:S04]  /*0ed0*/  UIMAD.WIDE.U32 UR6, UR6, UR7, URZ ;  /* 0x00000007060672a5 */ /* 0x000fc8000f8e003f */
[----:B------:R-:W4:Y:S01]  /*0ee0*/  LDC R8, c[0x0][0x14] ;  /* 0x00000500ff087b82 */ /* 0x000f220000000800 */
[----:B0-----:R-:W-:-:S04]  /*0ef0*/  @P2 IMAD.WIDE.U32 R2, R3, UR12, R16 ;  /* 0x0000000c03022c25 */ /* 0x001fc8000f8e0010 */
[----:B------:R-:W-:Y:S02]  /*0f00*/  @P2 IMAD.IADD R3, R3, 0x1, R5 ;  /* 0x0000000103032824 */ /* 0x000fe400078e0205 */
[----:B------:R-:W-:Y:S02]  /*0f10*/  IMAD.MOV.U32 R5, RZ, RZ, RZ ;  /* 0x000000ffff057224 */ /* 0x000fe400078e00ff */
[----:B-1----:R-:W-:-:S04]  /*0f20*/  @!P2 IMAD.WIDE.U32 R4, R16, R9, R4 ;  /* 0x000000091004a225 */ /* 0x002fc800078e0004 */
[----:B------:R-:W-:Y:S02]  /*0f30*/  @!P2 IMAD.MOV.U32 R2, RZ, RZ, R4 ;  /* 0x000000ffff02a224 */ /* 0x000fe400078e0004 */
[C---:B----4-:R-:W-:Y:S02]  /*0f40*/  IMAD R21, R8.reuse, UR7, RZ ;  /* 0x0000000708157c24 */ /* 0x050fe4000f8e02ff */
[----:B------:R-:W-:Y:S01]  /*0f50*/  IMAD.WIDE.U32 R8, R8, UR6, RZ ;  /* 0x0000000608087c25 */ /* 0x000fe2000f8e00ff */
[----:B------:R-:W-:-:S03]  /*0f60*/  ULDC.64 UR6, c[0x0][0x650] ;  /* 0x0001940000067ab9 */ /* 0x000fc60000000a00 */
[----:B------:R-:W-:Y:S02]  /*0f70*/  @!P2 IMAD.MOV.U32 R3, RZ, RZ, R5 ;  /* 0x000000ffff03a224 */ /* 0x000fe400078e0005 */
[----:B------:R-:W-:Y:S01]  /*0f80*/  IMAD.IADD R0, R9, 0x1, R21 ;  /* 0x0000000109007824 */ /* 0x000fe200078e0215 */
[----:B------:R-:W-:Y:S06]  /*0f90*/  @P0 BRA `(.L_x_12) ;  /* 0x0000000000200947 */ /* 0x000fec0003800000 */
[----:B------:R-:W-:Y:S01]  /*0fa0*/  UISETP.GE.U32.AND UP0, UPT, UR13, 0x12, UPT ;  /* 0x000000120d00788c */ /* 0x000fe2000bf06070 */
[----:B------:R-:W-:Y:S01]  /*0fb0*/  IADD3 R2, P0, R2, R8, RZ ;  /* 0x0000000802027210 */ /* 0x000fe20007f1e0ff */
[----:B------:R-:W-:-:S04]  /*0fc0*/  UIMAD.WIDE.U32 UR4, UR13, 0x38e38e39, URZ ;  /* 0x38e38e390d0478a5 */ /* 0x000fc8000f8e003f */
[----:B------:R-:W-:Y:S01]  /*0fd0*/  USHF.R.U32.HI UR4, URZ, 0x2, UR5 ;  /* 0x000000023f047899 */ /* 0x000fe20008011605 */
[----:B------:R-:W-:Y:S02]  /*0fe0*/  IMAD.X R3, R0, 0x1, R3, P0 ;  /* 0x0000000100037824 */ /* 0x000fe400000e0603 */
[----:B------:R-:W-:Y:S02]  /*0ff0*/  UMOV UR5, URZ ;  /* 0x0000003f00057c82 */ /* 0x000fe40008000000 */
[----:B------:R-:W-:Y:S02]  /*1000*/  @UP0 ULOP3.LUT UR5, UR4, 0x1, URZ, 0xc0, !UPT ;  /* 0x0000000104050892 */ /* 0x000fe4000f8ec03f */
[----:B------:R-:W-:-:S12]  /*1010*/  UIMAD UR4, UR4, -0x12, UR13 ;  /* 0xffffffee040478a4 */ /* 0x000fd8000f8e020d */
.L_x_12:
[----:B------:R-:W-:Y:S01]  /*1020*/  ISETP.GE.U32.AND P0, PT, R2, UR6, PT ;  /* 0x0000000602007c0c */ /* 0x000fe2000bf06070 */
[----:B------:R-:W-:Y:S01]  /*1030*/  IMAD.MOV.U32 R6, RZ, RZ, -0x1 ;  /* 0xffffffffff067424 */ /* 0x000fe200078e00ff */
[----:B------:R-:W-:Y:S01]  /*1040*/  PRMT R20, RZ, 0x7610, R20 ;  /* 0x00007610ff147816 */ /* 0x000fe20000000014 */
[----:B------:R-:W-:Y:S01]  /*1050*/  IMAD.MOV.U32 R5, RZ, RZ, -0x1 ;  /* 0xffffffffff057424 */ /* 0x000fe200078e00ff */
[----:B------:R-:W-:Y:S01]  /*1060*/  ISETP.GE.U32.AND.EX P0, PT, R3, UR7, PT, P0 ;  /* 0x0000000703007c0c */ /* 0x000fe2000bf06100 */
[----:B------:R-:W-:-:S12]  /*1070*/  IMAD.MOV.U32 R4, RZ, RZ, -0x1 ;  /* 0xffffffffff047424 */ /* 0x000fd800078e00ff */
[----:B------:R-:W-:Y:S05]  /*1080*/  @P0 BRA `(.L_x_13) ;  /* 0x0000000400240947 */ /* 0x000fea0003800000 */
[----:B------:R-:W0:Y:S01]  /*1090*/  LDC.64 R30, c[0x0][0x628] ;  /* 0x00018a00ff1e7b82 */ /* 0x000e220000000a00 */
[----:B------:R-:W-:Y:S02]  /*10a0*/  IMAD.MOV.U32 R4, RZ, RZ, R2 ;  /* 0x000000ffff047224 */ /* 0x000fe400078e0002 */
[----:B------:R-:W-:-:S05]  /*10b0*/  IMAD.MOV.U32 R5, RZ, RZ, R3 ;  /* 0x000000ffff057224 */ /* 0x000fca00078e0003 */
[----:B------:R-:W1:Y:S08]  /*10c0*/  LDC R6, c[0x0][0x630] ;  /* 0x00018c00ff067b82 */ /* 0x000e700000000800 */
[----:B------:R-:W4:Y:S01]  /*10d0*/  LDC.64 R32, c[0x0][0x620] ;  /* 0x00018800ff207b82 */ /* 0x000f220000000a00 */
[----:B0-----:R-:W-:-:S04]  /*10e0*/  ISETP.NE.U32.AND P0, PT, R30, RZ, PT ;  /* 0x000000ff1e00720c */ /* 0x001fc80003f05070 */
[----:B------:R-:W-:-:S13]  /*10f0*/  ISETP.NE.AND.EX P0, PT, R31, RZ, PT, P0 ;  /* 0x000000ff1f00720c */ /* 0x000fda0003f05300 */
[----:B-1--4-:R-:W-:Y:S05]  /*1100*/  @!P0 BRA `(.L_x_14) ;  /* 0x0000000000288947 */ /* 0x012fea0003800000 */
[----:B------:R-:W0:Y:S02]  /*1110*/  LDC R23, c[0x0][0x634] ;  /* 0x00018d00ff177b82 */ /* 0x000e240000000800 */
[----:B0-----:R-:W-:-:S05]  /*1120*/  IADD3 R23, P0, R2, R23, RZ ;  /* 0x0000001702177210 */ /* 0x001fca0007f1e0ff */
[----:B------:R-:W-:-:S04]  /*1130*/  IMAD.X R29, RZ, RZ, R3, P0 ;  /* 0x000000ffff1d7224 */ /* 0x000fc800000e0603 */
[----:B------:R-:W-:-:S04]  /*1140*/  IMAD.WIDE.U32 R4, R29, R30, RZ ;  /* 0x0000001e1d047225 */ /* 0x000fc800078e00ff */
[----:B------:R-:W-:-:S04]  /*1150*/  IMAD.WIDE.U32 R20, P0, R23, R31, R4 ;  /* 0x0000001f17147225 */ /* 0x000fc80007800004 */
[----:B------:R-:W-:-:S04]  /*1160*/  IMAD.WIDE.U32 R4, R23, R30, RZ ;  /* 0x0000001e17047225 */ /* 0x000fc800078e00ff */
[----:B------:R-:W-:Y:S01]  /*1170*/  IMAD.X R23, RZ, RZ, RZ, P0 ;  /* 0x000000ffff177224 */ /* 0x000fe200000e06ff */
[----:B------:R-:W-:Y:S01]  /*1180*/  IADD3 RZ, P0, R5, R20, RZ ;  /* 0x0000001405ff7210 */ /* 0x000fe20007f1e0ff */
[----:B------:R-:W-:-:S04]  /*1190*/  IMAD.MOV.U32 R22, RZ, RZ, R21 ;  /* 0x000000ffff167224 */ /* 0x000fc800078e0015 */
[----:B------:R-:W-:-:S08]  /*11a0*/  IMAD.WIDE.U32.X R4, R29, R31, R22, P0 ;  /* 0x0000001f1d047225 */ /* 0x000fd000000e0416 */
.L_x_14:
[----:B------:R-:W0:Y:S01]  /*11b0*/  LDC.64 R34, c[0x0][0x640] ;  /* 0x00019000ff227b82 */ /* 0x000e220000000a00 */
[-CC-:B------:R-:W-:Y:S01]  /*11c0*/  SHF.R.U64 R36, R4, R6.reuse, R5.reuse ;  /* 0x0000000604247219 */ /* 0x180fe20000001205 */
[----:B------:R-:W-:Y:S01]  /*11d0*/  IMAD.MOV.U32 R39, RZ, RZ, 0x1 ;  /* 0x00000001ff277424 */ /* 0x000fe200078e00ff */
[----:B------:R-:W-:Y:S02]  /*11e0*/  SHF.R.U32.HI R4, RZ, R6, R5 ;  /* 0x00000006ff047219 */ /* 0x000fe40000011605 */
[----:B------:R-:W-:-:S03]  /*11f0*/  IADD3 R21, P0, RZ, -R36, RZ ;  /* 0x80000024ff157210 */ /* 0x000fc60007f1e0ff */
[----:B------:R-:W1:Y:S02]  /*1200*/  LDC R20, c[0x0][0x618] ;  /* 0x00018600ff147b82 */ /* 0x000e640000000800 */
[----:B------:R-:W-:-:S04]  /*1210*/  IMAD.X R5, RZ, RZ, ~R4, P0 ;  /* 0x000000ffff057224 */ /* 0x000fc800000e0e04 */
[-C--:B------:R-:W-:Y:S02]  /*1220*/  IMAD R6, R5, R32.reuse, RZ ;  /* 0x0000002005067224 */ /* 0x080fe400078e02ff */
[----:B------:R-:W4:Y:S01]  /*1230*/  LDC R23, c[0x0][0x608] ;  /* 0x00018200ff177b82 */ /* 0x000f220000000800 */
[----:B------:R-:W-:-:S04]  /*1240*/  IMAD.WIDE.U32 R4, R21, R32, R2 ;  /* 0x0000002015047225 */ /* 0x000fc800078e0002 */
[----:B------:R-:W-:-:S03]  /*1250*/  IMAD R21, R21, R33, R6 ;  /* 0x0000002115157224 */ /* 0x000fc600078e0206 */
[----:B------:R-:W2:Y:S01]  /*1260*/  LDC R26, c[0x0][0x658] ;  /* 0x00019600ff1a7b82 */ /* 0x000ea20000000800 */
[----:B------:R-:W-:Y:S01]  /*1270*/  IMAD.IADD R5, R5, 0x1, R21 ;  /* 0x0000000105057824 */ /* 0x000fe200078e0215 */
[----:B0-----:R-:W-:Y:S01]  /*1280*/  ISETP.NE.U32.AND P0, PT, R34, RZ, PT ;  /* 0x000000ff2200720c */ /* 0x001fe20003f05070 */
[----:B------:R-:W-:-:S03]  /*1290*/  IMAD.MOV.U32 R21, RZ, RZ, -0x1 ;  /* 0xffffffffff157424 */ /* 0x000fc600078e00ff */
[----:B------:R-:W-:Y:S02]  /*12a0*/  ISETP.NE.AND.EX P0, PT, R35, RZ, PT, P0 ;  /* 0x000000ff2300720c */ /* 0x000fe40003f05300 */
[----:B------:R-:W0:Y:S01]  /*12b0*/  LDC R33, c[0x0][0x600] ;  /* 0x00018000ff217b82 */ /* 0x000e220000000800 */
[-CC-:B-1----:R-:W-:Y:S02]  /*12c0*/  SHF.R.U64 R31, R4, R20.reuse, R5.reuse ;  /* 0x00000014041f7219 */ /* 0x182fe40000001205 */
[----:B------:R-:W-:-:S05]  /*12d0*/  SHF.R.U32.HI R4, RZ, R20, R5 ;  /* 0x00000014ff047219 */ /* 0x000fca0000011605 */
[----:B------:R-:W1:Y:S01]  /*12e0*/  LDC R28, c[0x0][0x648] ;  /* 0x00019200ff1c7b82 */ /* 0x000e620000000800 */
[-CC-:B----4-:R-:W-:Y:S02]  /*12f0*/  SHF.R.U64 R41, R31, R23.reuse, R4.reuse ;  /* 0x000000171f297219 */ /* 0x190fe40000001204 */
[----:B------:R-:W-:-:S05]  /*1300*/  SHF.R.U32.HI R5, RZ, R23, R4 ;  /* 0x00000017ff057219 */ /* 0x000fca0000011604 */
[----:B------:R-:W4:Y:S01]  /*1310*/  LDC R37, c[0x0][0x638] ;  /* 0x00018e00ff257b82 */ /* 0x000f220000000800 */
[-C--:B--2---:R-:W-:Y:S02]  /*1320*/  SHF.L.U32 R4, R21, R26.reuse, RZ ;  /* 0x0000001a15047219 */ /* 0x084fe400000006ff */
[--C-:B------:R-:W-:Y:S02]  /*1330*/  SHF.R.U64 R32, R41, R26, R5.reuse ;  /* 0x0000001a29207219 */ /* 0x100fe40000001205 */
[----:B------:R-:W-:Y:S02]  /*1340*/  LOP3.LUT R6, RZ, R4, RZ, 0x33, !PT ;  /* 0x00000004ff067212 */ /* 0x000fe400078e33ff */
[----:B------:R-:W-:Y:S01]  /*1350*/  SHF.R.U32.HI R5, RZ, R26, R5 ;  /* 0x0000001aff057219 */ /* 0x000fe20000011605 */
[----:B------:R-:W2:Y:S01]  /*1360*/  LDC R30, c[0x0][0x610] ;  /* 0x00018400ff1e7b82 */ /* 0x000ea20000000800 */
[----:B------:R-:W-:Y:S01]  /*1370*/  IMAD.MOV.U32 R4, RZ, RZ, R32 ;  /* 0x000000ffff047224 */ /* 0x000fe200078e0020 */
[----:B------:R-:W-:Y:S06]  /*1380*/  @!P0 BRA `(.L_x_15) ;  /* 0x0000000000288947 */ /* 0x000fec0003800000 */
[----:B------:R-:W3:Y:S02]  /*1390*/  LDC R23, c[0x0][0x64c] ;  /* 0x00019300ff177b82 */ /* 0x000ee40000000800 */
[----:B---3--:R-:W-:-:S05]  /*13a0*/  IADD3 R23, P0, R32, R23, RZ ;  /* 0x0000001720177210 */ /* 0x008fca0007f1e0ff */
        /* <DEDUP_REMOVED lines=8> */
.L_x_15:
[----:B-1----:R-:W-:Y:S01]  /*1430*/  SHF.R.U64 R17, R4, R28, R5 ;  /* 0x0000001c04117219 */ /* 0x002fe20000001205 */
[----:B------:R-:W-:Y:S01]  /*1440*/  @P2 IMAD R25, R27, R24, R16 ;  /* 0x000000181b192224 */ /* 0x000fe200078e0210 */
[----:B------:R-:W-:Y:S02]  /*1450*/  SHF.L.U32 R4, R39, R26, RZ ;  /* 0x0000001a27047219 */ /* 0x000fe400000006ff */
[----:B------:R-:W-:Y:S01]  /*1460*/  LOP3.LUT R5, R41, R6, RZ, 0xc0, !PT ;  /* 0x0000000629057212 */ /* 0x000fe200078ec0ff */
[----:B0-----:R-:W-:Y:S02]  /*1470*/  VIADD R6, R33, 0xffffffff ;  /* 0xffffffff21067836 */ /* 0x001fe40000000000 */
[----:B------:R-:W-:Y:S02]  /*1480*/  IMAD.MOV R20, RZ, RZ, -R17 ;  /* 0x000000ffff147224 */ /* 0x000fe400078e0a11 */
[----:B------:R-:W-:Y:S01]  /*1490*/  IMAD R16, R4, R17, R5 ;  /* 0x0000001104107224 */ /* 0x000fe200078e0205 */
[----:B------:R-:W-:Y:S01]  /*14a0*/  LOP3.LUT R17, R31, R6, RZ, 0xc0, !PT ;  /* 0x000000061f117212 */ /* 0x000fe200078ec0ff */
[----:B----4-:R-:W-:-:S02]  /*14b0*/  IMAD R4, R20, R37, R32 ;  /* 0x0000002514047224 */ /* 0x010fc400078e0220 */
[----:B--2---:R-:W-:Y:S02]  /*14c0*/  IMAD R6, R16, R30, R25 ;  /* 0x0000001e10067224 */ /* 0x004fe400078e0219 */
[----:B------:R-:W-:Y:S02]  /*14d0*/  IMAD R17, R4, R33, R17 ;  /* 0x0000002104117224 */ /* 0x000fe400078e0211 */
[----:B------:R-:W-:Y:S02]  /*14e0*/  IMAD.MOV.U32 R20, RZ, RZ, 0x1 ;  /* 0x00000001ff147424 */ /* 0x000fe400078e00ff */
[----:B------:R-:W-:Y:S01]  /*14f0*/  IMAD.MOV.U32 R4, RZ, RZ, R36 ;  /* 0x000000ffff047224 */ /* 0x000fe200078e0024 */
[----:B------:R-:W-:Y:S02]  /*1500*/  SEL R5, R17, R6, !P2 ;  /* 0x0000000611057207 */ /* 0x000fe40005000000 */
[----:B------:R-:W-:-:S07]  /*1510*/  SEL R6, R6, R17, !P2 ;  /* 0x0000001106067207 */ /* 0x000fce0005000000 */
.L_x_13:
[----:B------:R-:W-:Y:S05]  /*1520*/  @!P3 BRA `(.L_x_16) ;  /* 0x00000000000cb947 */ /* 0x000fea0003800000 */
[----:B------:R-:W-:Y:S01]  /*1530*/  UCGABAR_WAIT ;  /* 0x0000000000007dc7 */ /* 0x000fe20008000000 */
[----:B------:R-:W-:Y:S01]  /*1540*/  CCTL.IVALL ;  /* 0x00000000ff00798f */ /* 0x000fe20002000000 */
[----:B------:R-:W-:Y:S05]  /*1550*/  BRA `(.L_x_17) ;  /* 0x0000000000047947 */ /* 0x000fea0003800000 */
.L_x_16:
[----:B------:R-:W-:Y:S06]  /*1560*/  BAR.SYNC.DEFER_BLOCKING 0x0 ;  /* 0x0000000000007b1d */ /* 0x000fec0000010000 */
.L_x_17:
[----:B------:R-:W-:Y:S05]  /*1570*/  @!P4 BRA `(.L_x_18) ;  /* 0x0000006c0068c947 */ /* 0x000fea0003800000 */
[----:B------:R-:W-:-:S13]  /*1580*/  ISETP.GT.U32.AND P0, PT, R38, 0x1, PT ;  /* 0x000000012600780c */ /* 0x000fda0003f04070 */
[----:B------:R-:W-:Y:S05]  /*1590*/  @P0 EXIT ;  /* 0x000000000000094d */ /* 0x000fea0003800000 */
.L_x_19:
[----:B------:R-:W-:-:S08]  /*15a0*/  NOP ;  /* 0x0000000000007918 */ /* 0x000fd00000000000 */
[----:B------:R-:W0:Y:S02]  /*15b0*/  USETMAXREG.TRY_ALLOC.CTAPOOL UP0, 0xe8 ;  /* 0x000000e8000079c8 */ /* 0x000e240008000600 */
[----:B0-----:R-:W-:-:S13]  /*15c0*/  PLOP3.LUT P0, PT, PT, PT, UP0, 0x80, 0x0 ;  /* 0x000000000000781c */ /* 0x001fda0003f0f008 */
[----:B------:R-:W-:Y:S05]  /*15d0*/  @!P0 BRA `(.L_x_19) ;  /* 0xfffffffc00f08947 */ /* 0x000fea000383ffff */
[----:B------:R-:W-:-:S13]  /*15e0*/  LOP3.LUT P0, RZ, R20, 0xff, RZ, 0xc0, !PT ;  /* 0x000000ff14ff7812 */ /* 0x000fda000780c0ff */
[----:B------:R-:W-:Y:S05]  /*15f0*/  @!P0 EXIT ;  /* 0x000000000000894d */ /* 0x000fea0003800000 */
[----:B------:R-:W0:Y:S01]  /*1600*/  S2UR UR6, SR_CgaCtaId ;  /* 0x00000000000679c3 */ /* 0x000e220000008800 */
[CC--:B------:R-:W-:Y:S01]  /*1610*/  LEA.HI R11, R19.reuse, R10.reuse, RZ, 0x2 ;  /* 0x0000000a130b7211 */ /* 0x0c0fe200078f10ff */
[----:B------:R-:W-:Y:S01]  /*1620*/  UIADD3 UR7, UR15, -0x1, URZ ;  /* 0xffffffff0f077890 */ /* 0x000fe2000fffe03f */
[----:B------:R-:W-:Y:S01]  /*1630*/  LEA.HI R19, R19, R10, RZ, 0x5 ;  /* 0x0000000a13137211 */ /* 0x000fe200078f28ff */
[----:B------:R-:W-:Y:S01]  /*1640*/  UMOV UR12, 0x400 ;  /* 0x00000400000c7882 */ /* 0x000fe20000000000 */
[--C-:B------:R-:W-:Y:S01]  /*1650*/  SHF.R.S32.HI R18, RZ, 0x2, R11.reuse ;  /* 0x00000002ff127819 */ /* 0x100fe2000001140b */
[----:B------:R-:W-:Y:S01]  /*1660*/  UISETP.LT.AND UP0, UPT, UR13, 0x1, UPT ;  /* 0x000000010d00788c */ /* 0x000fe2000bf01270 */
[----:B------:R-:W-:Y:S01]  /*1670*/  SHF.R.S32.HI R17, RZ, 0x1f, R11 ;  /* 0x0000001fff117819 */ /* 0x000fe2000001140b */
[----:B------:R-:W-:Y:S01]  /*1680*/  USHF.L.U32 UR20, UR13, 0x1, URZ ;  /* 0x000000010d147899 */ /* 0x000fe2000800063f */
[----:B------:R-:W-:Y:S01]  /*1690*/  LOP3.LUT R11, R11, 0xfffffffc, RZ, 0xc0, !PT ;  /* 0xfffffffc0b0b7812 */ /* 0x000fe200078ec0ff */
[----:B------:R-:W-:Y:S01]  /*16a0*/  USEL UR14, UR13, 0x1, UP0 ;  /* 0x000000010d0e7887 */ /* 0x000fe20008000000 */
[----:B------:R-:W-:Y:S01]  /*16b0*/  LEA.HI R17, R17, R18, RZ, 0x3 ;  /* 0x0000001211117211 */ /* 0x000fe200078f18ff */
[----:B------:R-:W-:Y:S01]  /*16c0*/  UISETP.NE.AND UP0, UPT, UR7, URZ, UPT ;  /* 0x0000003f0700728c */ /* 0x000fe2000bf05270 */
[----:B------:R-:W-:Y:S01]  /*16d0*/  LOP3.LUT R148, R7, 0x1, RZ, 0xfc, !PT ;  /* 0x0000000107947812 */ /* 0x000fe200078efcff */
[----:B------:R-:W-:Y:S01]  /*16e0*/  IMAD.IADD R16, R10, 0x1, -R11 ;  /* 0x000000010a107824 */ /* 0x000fe200078e0a0b */
[----:B------:R-:W-:Y:S01]  /*16f0*/  LOP3.LUT R17, R17, 0xfffffff8, RZ, 0xc0, !PT ;  /* 0xfffffff811117812 */ /* 0x000fe200078ec0ff */
[----:B------:R-:W-:-:S04]  /*1700*/  UIADD3 UR14, -UR14, UR13, URZ ;  /* 0x0000000d0e0e7290 */ /* 0x000fc8000fffe13f */
[----:B------:R-:W-:Y:S01]  /*1710*/  IMAD.IADD R18, R18, 0x1, -R17 ;  /* 0x0000000112127824 */ /* 0x000fe200078e0a11 */
[----:B------:R-:W-:Y:S01]  /*1720*/  SHF.R.S32.HI R17, RZ, 0x5, R19 ;  /* 0x00000005ff117819 */ /* 0x000fe20000011413 */
[----:B0-----:R-:W-:-:S03]  /*1730*/  ULEA UR12, UR6, UR12, 0x18 ;  /* 0x0000000c060c7291 */ /* 0x001fc6000f8ec03f */
[--C-:B------:R-:W-:Y:S01]  /*1740*/  SHF.R.S32.HI R19, RZ, 0x1f, R18.reuse ;  /* 0x0000001fff137819 */ /* 0x100fe20000011412 */
[----:B------:R-:W-:Y:S01]  /*1750*/  USHF.L.U32 UR6, UR7, 0x3, URZ ;  /* 0x0000000307067899 */ /* 0x000fe2000800063f */
[C-C-:B------:R-:W-:Y:S01]  /*1760*/  IMAD R20, R17.reuse, -0x10, -R18.reuse ;  /* 0xfffffff011147824 */ /* 0x140fe200078e0a12 */
[----:B------:R-:W-:Y:S02]  /*1770*/  USEL UR7, URZ, 0x1, UP0 ;  /* 0x000000013f077887 */ /* 0x000fe40008000000 */
[----:B------:R-:W-:Y:S01]  /*1780*/  ULOP3.LUT UR6, UR6, 0x8, URZ, 0xc0, !UPT ;  /* 0x0000000806067892 */ /* 0x000fe2000f8ec03f */
[----:B------:R-:W-:Y:S01]  /*1790*/  IMAD.WIDE R10, R17, 0x10, R18 ;  /* 0x00000010110a7825 */ /* 0x000fe200078e0212 */
[----:B------:R-:W-:Y:S02]  /*17a0*/  UIADD3 UR21, UR12, 0x130, URZ ;  /* 0x000001300c157890 */ /* 0x000fe4000fffe03f */
[----:B------:R-:W-:Y:S01]  /*17b0*/  ULOP3.LUT UR22, UR6, 0x8, URZ, 0x3c, !UPT ;  /* 0x0000000806167892 */ /* 0x000fe2000f8e3c3f */
[----:B------:R-:W-:Y:S01]  /*17c0*/  IMAD.U32 R150, RZ, RZ, UR7 ;  /* 0x00000007ff967e24 */ /* 0x000fe2000f8e00ff */
[----:B------:R-:W-:-:S02]  /*17d0*/  ULOP3.LUT UR16, UR6, 0x18, URZ, 0x3c, !UPT ;  /* 0x0000001806107892 */ /* 0x000fc4000f8e3c3f */
[----:B------:R-:W-:Y:S01]  /*17e0*/  ULEA UR15, UR15, UR21, 0x3 ;  /* 0x000000150f0f7291 */ /* 0x000fe2000f8e183f */
[----:B------:R-:W-:Y:S02]  /*17f0*/  ULDC UR6, c[0x0][0x284] ;  /* 0x0000a10000067ab9 */ /* 0x000fe40000000800 */
[----:B------:R-:W-:-:S09]  /*1800*/  VIADD R17, R20, UR6 ;  /* 0x0000000614117c36 */ /* 0x000fd20008000000 */
.L_x_174:
[----:B------:R-:W-:Y:S01]  /*1810*/  SHF.L.U32 R18, R150, 0x1f, RZ ;  /* 0x0000001f96127819 */ /* 0x000fe200000006ff */
[----:B------:R-:W0:Y:S01]  /*1820*/  LDC R19, c[0x0][0x28c] ;  /* 0x0000a300ff137b82 */ /* 0x000e220000000800 */
[----:B------:R-:W-:Y:S01]  /*1830*/  UMOV UR6, URZ ;  /* 0x0000003f00067c82 */ /* 0x000fe20008000000 */
[----:B------:R-:W-:Y:S01]  /*1840*/  UMOV UR17, UR4 ;  /* 0x0000000400117c82 */ /* 0x000fe20008000000 */
[----:B-1----:R-:W1:Y:S01]  /*1850*/  SYNCS.PHASECHK.TRANS64.TRYWAIT P0, [UR15+-0x8], R18 ;  /* 0xfffff812ff0075a7 */ /* 0x002e62000800014f */
[----:B0-----:R-:W-:Y:S01]  /*1860*/  ISETP.GE.AND P1, PT, R19, 0x1, PT ;  /* 0x000000011300780c */ /* 0x001fe20003f26270 */
[----:B-1-34-:R-:W-:-:S12]  /*1870*/  @!P0 BRA `(.L_x_20) ;  /* 0x0000008000a48947 */ /* 0x01afd80003800000 */
.L_x_210:
[----:B------:R-:W-:Y:S01]  /*1880*/  UMOV UR7, URZ ;  /* 0x0000003f00077c82 */ /* 0x000fe20008000000 */
[----:B------:R-:W-:Y:S01]  /*1890*/  UMOV UR8, URZ ;  /* 0x0000003f00087c82 */ /* 0x000fe20008000000 */
[----:B------:R-:W-:Y:S02]  /*18a0*/  CS2R R88, SRZ ;  /* 0x0000000000587805 */ /* 0x000fe4000001ff00 */
[----:B------:R-:W-:Y:S02]  /*18b0*/  CS2R R22, SRZ ;  /* 0x0000000000167805 */ /* 0x000fe4000001ff00 */
[----:B------:R-:W-:Y:S02]  /*18c0*/  CS2R R90, SRZ ;  /* 0x00000000005a7805 */ /* 0x000fe4000001ff00 */
[----:B------:R-:W-:Y:S02]  /*18d0*/  CS2R R92, SRZ ;  /* 0x00000000005c7805 */ /* 0x000fe4000001ff00 */
[----:B------:R-:W-:-:S02]  /*18e0*/  CS2R R94, SRZ ;  /* 0x00000000005e7805 */ /* 0x000fc4000001ff00 */
[----:B------:R-:W-:Y:S02]  /*18f0*/  CS2R R96, SRZ ;  /* 0x0000000000607805 */ /* 0x000fe4000001ff00 */
        /* <DEDUP_REMOVED lines=24> */
[----:B------:R-:W-:Y:S01]  /*1a80*/  CS2R R146, SRZ ;  /* 0x0000000000927805 */ /* 0x000fe2000001ff00 */
[----:B------:R-:W-:Y:S01]  /*1a90*/  IMAD.MOV.U32 R149, RZ, RZ, RZ ;  /* 0x000000ffff957224 */ /* 0x000fe200078e00ff */
[----:B------:R-:W-:Y:S01]  /*1aa0*/  CS2R R24, SRZ ;  /* 0x0000000000187805 */ /* 0x000fe2000001ff00 */
[----:B------:R-:W-:Y:S01]  /*1ab0*/  IMAD.MOV.U32 R151, RZ, RZ, RZ ;  /* 0x000000ffff977224 */ /* 0x000fe200078e00ff */
[----:B------:R-:W-:Y:S01]  /*1ac0*/  CS2R R26, SRZ ;  /* 0x00000000001a7805 */ /* 0x000fe2000001ff00 */
[----:B------:R-:W-:Y:S01]  /*1ad0*/  IMAD.U32 R152, RZ, RZ, UR5 ;  /* 0x00000005ff987e24 */ /* 0x000fe2000f8e00ff */
        /* <DEDUP_REMOVED lines=29> */
[----:B------:R-:W-:Y:S01]  /*1cb0*/  CS2R R86, SRZ ;  /* 0x0000000000567805 */ /* 0x000fe2000001ff00 */
[----:B------:R-:W-:Y:S06]  /*1cc0*/  @!P1 BRA `(.L_x_21) ;  /* 0x00000008003c9947 */ /* 0x000fec0003800000 */
[----:B------:R-:W-:-:S13]  /*1cd0*/  ISETP.NE.AND P1, PT, R148, 0x3, PT ;  /* 0x000000039400780c */ /* 0x000fda0003f25270 */
[----:B------:R-:W-:Y:S05]  /*1ce0*/  @!P1 BRA `(.L_x_22) ;  /* 0x0000000000049947 */ /* 0x000fea0003800000 */
[----:B------:R-:W-:Y:S01]  /*1cf0*/  BPT.TRAP 0x1 ;  /* 0x000000040000795c */ /* 0x000fe20000300000 */
.L_x_22:
[----:B------:R-:W-:Y:S01]  /*1d00*/  ULEA UR6, UR4, UR12, 0x3 ;  /* 0x0000000c04067291 */ /* 0x000fe2000f8e183f */
[----:B0-----:R-:W-:-:S05]  /*1d10*/  IMAD.U32 R18, RZ, RZ, UR5 ;  /* 0x00000005ff127e24 */ /* 0x001fca000f8e00ff */
[----:B------:R-:W-:-:S04]  /*1d20*/  SHF.L.U32 R18, R18, 0x1f, RZ ;  /* 0x0000001f12127819 */ /* 0x000fc800000006ff */
[----:B------:R0:W1:Y:S01]  /*1d30*/  SYNCS.PHASECHK.TRANS64.TRYWAIT P0, [UR6], R18 ;  /* 0x00000012ff0075a7 */ /* 0x0000620008000146 */
[----:B------:R-:W-:Y:S05]  /*1d40*/  @!P1 BRA `(.L_x_23) ;  /* 0x0000000000049947 */ /* 0x000fea0003800000 */
[----:B------:R-:W-:Y:S01]  /*1d50*/  BPT.TRAP 0x1 ;  /* 0x000000040000795c */ /* 0x000fe20000300000 */
.L_x_23:
[----:B-1----:R-:W-:Y:S05]  /*1d60*/  @P0 BRA `(.L_x_24) ;  /* 0x0000000000080947 */ /* 0x002fea0003800000 */
[----:B------:R-:W1:Y:S02]  /*1d70*/  SYNCS.PHASECHK.TRANS64.TRYWAIT P0, [UR6], R18 ;  /* 0x00000012ff0075a7 */ /* 0x000e640008000146 */
[----:B-1----:R-:W-:Y:S05]  /*1d80*/  @!P0 BRA `(.L_x_25) ;  /* 0x0000007c00788947 */ /* 0x002fea0003800000 */
.L_x_24:
[----:B------:R-:W-:Y:S01]  /*1d90*/  UIADD3 UR6, UR12, 0x200, URZ ;  /* 0x000002000c067890 */ /* 0x000fe2000fffe03f */
[----:B------:R-:W-:Y:S01]  /*1da0*/  WARPGROUP.ARRIVE ;  /* 0x00000000000079c5 */ /* 0x000fe20000000000 */
[----:B------:R-:W-:Y:S01]  /*1db0*/  UIADD3 UR7, UR12, 0x12200, URZ ;  /* 0x000122000c077890 */ /* 0x000fe2000fffe03f */
[----:B------:R-:W-:Y:S01]  /*1dc0*/  CS2R R88, SRZ ;  /* 0x0000000000587805 */ /* 0x000fe2000001ff00 */
[----:B------:R-:W-:Y:S01]  /*1dd0*/  USHF.R.U32.HI UR6, URZ, 0x4, UR6 ;  /* 0x000000043f067899 */ /* 0x000fe20008011606 */
[----:B------:R-:W-:Y:S01]  /*1de0*/  CS2R R22, SRZ ;  /* 0x0000000000167805 */ /* 0x000fe2000001ff00 */
[----:B------:R-:W-:Y:S01]  /*1df0*/  USHF.R.U32.HI UR7, URZ, 0x4, UR7 ;  /* 0x000000043f077899 */ /* 0x000fe20008011607 */
[----:B------:R-:W-:Y:S01]  /*1e00*/  CS2R R90, SRZ ;  /* 0x00000000005a7805 */ /* 0x000fe2000001ff00 */
[----:B------:R-:W-:Y:S01]  /*1e10*/  ULOP3.LUT UR6, UR6, 0x3fff, URZ, 0xc0, !UPT ;  /* 0x00003fff06067892 */ /* 0x000fe2000f8ec03f */
[----:B------:R-:W-:Y:S01]  /*1e20*/  CS2R R92, SRZ ;  /* 0x00000000005c7805 */ /* 0x000fe2000001ff00 */
[----:B------:R-:W-:Y:S01]  /*1e30*/  ULOP3.LUT UR7, UR7, 0x3fff, URZ, 0xc0, !UPT ;  /* 0x00003fff07077892 */ /* 0x000fe2000f8ec03f */
[----:B------:R-:W-:Y:S01]  /*1e40*/  CS2R R94, SRZ ;  /* 0x00000000005e7805 */ /* 0x000fe2000001ff00 */
[----:B------:R-:W-:Y:S01]  /*1e50*/  ULOP3.LUT UR6, UR6, 0x10000, URZ, 0xfc, !UPT ;  /* 0x0001000006067892 */ /* 0x000fe2000f8efc3f */
[----:B------:R-:W-:Y:S01]  /*1e60*/  CS2R R96, SRZ ;  /* 0x0000000000607805 */ /* 0x000fe2000001ff00 */
[----:B------:R-:W-:Y:S01]  /*1e70*/  ULOP3.LUT UR7, UR7, 0x10000, URZ, 0xfc, !UPT ;  /* 0x0001000007077892 */ /* 0x000fe2000f8efc3f */
[----:B------:R-:W-:Y:S01]  /*1e80*/  CS2R R98, SRZ ;  /* 0x0000000000627805 */ /* 0x000fe2000001ff00 */
[----:B------:R-:W-:Y:S01]  /*1e90*/  ULEA UR8, UR4, UR6, 0x8 ;  /* 0x0000000604087291 */ /* 0x000fe2000f8e403f */
[----:B------:R-:W-:Y:S01]  /*1ea0*/  CS2R R102, SRZ ;  /* 0x0000000000667805 */ /* 0x000fe2000001ff00 */
[----:B------:R-:W-:Y:S01]  /*1eb0*/  ULEA UR10, UR4, UR7, 0x9 ;  /* 0x00000007040a7291 */ /* 0x000fe2000f8e483f */
[----:B------:R-:W-:Y:S01]  /*1ec0*/  CS2R R100, SRZ ;  /* 0x0000000000647805 */ /* 0x000fe2000001ff00 */
[----:B------:R-:W-:Y:S01]  /*1ed0*/  UMOV UR9, 0x80000020 ;  /* 0x8000002000097882 */ /* 0x000fe20000000000 */
[----:B------:R-:W-:Y:S01]  /*1ee0*/  UMOV UR11, 0x80000020 ;  /* 0x80000020000b7882 */ /* 0x000fe20000000000 */
[----:B------:R-:W-:Y:S01]  /*1ef0*/  ULDC UR7, c[0x0][0x50c] ;  /* 0x0001430000077ab9 */ /* 0x000fe20000000800 */
[----:B------:R-:W-:Y:S01]  /*1f00*/  UMOV UR6, 0x2 ;  /* 0x0000000200067882 */ /* 0x000fe20000000000 */
[----:B------:R-:W-:Y:S01]  /*1f10*/  UISETP.NE.AND UP0, UPT, UR7, 0x2, UPT ;  /* 0x000000020700788c */ /* 0x000fe2000bf05270 */
[----:B------:R-:W-:-:S02]  /*1f20*/  CS2R R104, SRZ ;  /* 0x0000000000687805 */ /* 0x000fc4000001ff00 */
[----:B------:R-:W-:Y:S01]  /*1f30*/  CS2R R106, SRZ ;  /* 0x00000000006a7805 */ /* 0x000fe2000001ff00 */
[----:B------:R-:W-:Y:S01]  /*1f40*/  QGMMA.64x128x32.F32.E4M3.E4M3 R24, gdesc[UR8], RZ, !UPT ;  /* 0x01e00000081879f3 */ /* 0x000fe2000c7008ff */
[----:B------:R-:W-:Y:S01]  /*1f50*/  USEL UR7, URZ, 0x1, UP0 ;  /* 0x000000013f077887 */ /* 0x000fe20008000000 */
[----:B------:R-:W-:Y:S01]  /*1f60*/  CS2R R108, SRZ ;  /* 0x00000000006c7805 */ /* 0x000fe2000001ff00 */
[----:B------:R-:W-:Y:S01]  /*1f70*/  UIADD3 UR8, UR8, 0x2, URZ ;  /* 0x0000000208087890 */ /* 0x000fe2000fffe03f */
[----:B------:R-:W-:Y:S01]  /*1f80*/  CS2R R110, SRZ ;  /* 0x00000000006e7805 */ /* 0x000fe2000001ff00 */
[----:B------:R-:W-:Y:S01]  /*1f90*/  UIADD3 UR10, UR10, 0x2, URZ ;  /* 0x000000020a0a7890 */ /* 0x000fe2000fffe03f */
[----:B------:R-:W-:Y:S02]  /*1fa0*/  CS2R R112, SRZ ;  /* 0x0000000000707805 */ /* 0x000fe4000001ff00 */
[----:B------:R-:W-:Y:S01]  /*1fb0*/  ISETP.NE.AND P0, PT, RZ, UR7, PT ;  /* 0x00000007ff007c0c */ /* 0x000fe2000bf05270 */
[----:B------:R-:W-:Y:S01]  /*1fc0*/  UMOV UR9, 0x80000020 ;  /* 0x8000002000097882 */ /* 0x000fe20000000000 */
[----:B------:R-:W-:Y:S01]  /*1fd0*/  UMOV UR11, 0x80000020 ;  /* 0x80000020000b7882 */ /* 0x000fe20000000000 */
        /* <DEDUP_REMOVED lines=17> */
[----:B------:R-:W-:Y:S02]  /*20f0*/  IMAD.MOV.U32 R149, RZ, RZ, RZ ;  /* 0x000000ffff957224 */ /* 0x000fe400078e00ff */
[----:B------:R-:W-:Y:S01]  /*2100*/  IMAD.MOV.U32 R151, RZ, RZ, RZ ;  /* 0x000000ffff977224 */ /* 0x000fe200078e00ff */
[----:B------:R-:W-:Y:S01]  /*2110*/  QGMMA.64x128x32.F32.E4M3.E4M3 R24, gdesc[UR8], R24, gsb0 ;  /* 0x01e00000081879f3 */ /* 0x000fe20008000818 */
[----:B------:R-:W-:Y:S05]  /*2120*/  @!P0 BRA `(.L_x_26) ;  /* 0x0000000400088947 */ /* 0x000fea0003800000 */
[----:B------:R-:W-:Y:S02]  /*2130*/  WARPGROUP.DEPBAR.LE gsb0, 0x0 ;  /* 0x00008000000079c5 */ /* 0x000fe40000010000 */
[----:B------:R-:W-:-:S01]  /*2140*/  FADD R151, RZ, R24 ;  /* 0x00000018ff977221 */ /* 0x000fc20000000000 */
[----:B------:R-:W-:Y:S01]  /*2150*/  FADD R146, RZ, R25 ;  /* 0x00000019ff927221 */ /* 0x000fe20000000000 */
        /* <DEDUP_REMOVED lines=62> */
[----:B------:R-:W-:-:S06]  /*2540*/  UMOV UR6, URZ ;  /* 0x0000003f00067c82 */ /* 0x000fcc0008000000 */
.L_x_26:
[----:B------:R-:W-:-:S04]  /*2550*/  UIADD3 UR17, UR4, 0x1, URZ ;  /* 0x0000000104117890 */ /* 0x000fc8000fffe03f */
[----:B------:R-:W-:-:S04]  /*2560*/  UISETP.NE.AND UP0, UPT, UR17, 0x12, UPT ;  /* 0x000000121100788c */ /* 0x000fc8000bf05270 */
[----:B------:R-:W-:Y:S02]  /*2570*/  USEL UR8, URZ, 0x1, UP0 ;  /* 0x000000013f087887 */ /* 0x000fe40008000000 */
[----:B------:R-:W-:Y:S02]  /*2580*/  USEL UR17, UR17, URZ, UP0 ;  /* 0x0000003f11117287 */ /* 0x000fe40008000000 */
[----:B------:R-:W-:-:S06]  /*2590*/  ULOP3.LUT UR8, UR5, UR8, URZ, 0x3c, !UPT ;  /* 0x0000000805087292 */ /* 0x000fcc000f8e3c3f */
[----:B------:R-:W-:Y:S01]  /*25a0*/  IMAD.U32 R152, RZ, RZ, UR8 ;  /* 0x00000008ff987e24 */ /* 0x000fe2000f8e00ff */
[----:B------:R-:W-:-:S06]  /*25b0*/  UMOV UR8, 0x1 ;  /* 0x0000000100087882 */ /* 0x000fcc0000000000 */
.L_x_21:
[----:B------:R-:W-:-:S06]  /*25c0*/  UISETP.GE.AND UP0, UPT, UR14, 0x1, UPT ;  /* 0x000000010e00788c */ /* 0x000fcc000bf06270 */
[----:B------:R-:W-:-:S13]  /*25d0*/  PLOP3.LUT P0, PT, PT, PT, UP0, 0x80, 0x0 ;  /* 0x000000000000781c */ /* 0x000fda0003f0f008 */
[----:B------:R-:W-:Y:S05]  /*25e0*/  @!P0 BRA `(.L_x_27) ;  /* 0x0000000800088947 */ /* 0x000fea0003800000 */
[----:B01----:R-:W-:Y:S01]  /*25f0*/  IMAD.U32 R18, RZ, RZ, UR14 ;  /* 0x0000000eff127e24 */ /* 0x003fe2000f8e00ff */
[----:B------:R-:W-:Y:S01]  /*2600*/  ULDC UR23, c[0x0][0x50c] ;  /* 0x0001430000177ab9 */ /* 0x000fe20000000800 */
[----:B------:R-:W-:-:S07]  /*2610*/  IMAD.U32 R19, RZ, RZ, UR4 ;  /* 0x00000004ff137e24 */ /* 0x000fce000f8e00ff */
.L_x_35:
[----:B------:R-:W-:-:S13]  /*2620*/  ISETP.NE.AND P1, PT, R148, 0x3, PT ;  /* 0x000000039400780c */ /* 0x000fda0003f25270 */
[----:B------:R-:W-:Y:S05]  /*2630*/  @!P1 BRA `(.L_x_28) ;  /* 0x0000000000049947 */ /* 0x000fea0003800000 */
[----:B------:R-:W-:Y:S01]  /*2640*/  BPT.TRAP 0x1 ;  /* 0x000000040000795c */ /* 0x000fe20000300000 */
.L_x_28:
[----:B------:R-:W-:Y:S01]  /*2650*/  ULEA UR9, UR17, UR12, 0x3 ;  /* 0x0000000c11097291 */ /* 0x000fe2000f8e183f */
[----:B------:R-:W-:-:S08]  /*2660*/  SHF.L.U32 R20, R152, 0x1f, RZ ;  /* 0x0000001f98147819 */ /* 0x000fd000000006ff */
[----:B------:R0:W1:Y:S01]  /*2670*/  SYNCS.PHASECHK.TRANS64.TRYWAIT P0, [UR9], R20 ;  /* 0x00000014ff0075a7 */ /* 0x0000620008000149 */
[----:B------:R-:W-:Y:S05]  /*2680*/  @!P1 BRA `(.L_x_29) ;  /* 0x0000000000049947 */ /* 0x000fea0003800000 */
[----:B------:R-:W-:Y:S01]  /*2690*/  BPT.TRAP 0x1 ;  /* 0x000000040000795c */ /* 0x000fe20000300000 */
.L_x_29:
[----:B-1----:R-:W-:Y:S05]  /*26a0*/  @P0 BRA `(.L_x_30) ;  /* 0x0000000000080947 */ /* 0x002fea0003800000 */
[----:B------:R-:W1:Y:S02]  /*26b0*/  SYNCS.PHASECHK.TRANS64.TRYWAIT P0, [UR9], R20 ;  /* 0x00000014ff0075a7 */ /* 0x000e640008000149 */
[----:B-1----:R-:W-:Y:S05]  /*26c0*/  @!P0 BRA `(.L_x_31) ;  /* 0x0000007400408947 */ /* 0x002fea0003800000 */
.L_x_30:
[----:B------:R-:W-:Y:S01]  /*26d0*/  UIADD3 UR9, UR12, 0x200, URZ ;  /* 0x000002000c097890 */ /* 0x000fe2000fffe03f */
[----:B------:R-:W-:Y:S01]  /*26e0*/  WARPGROUP.ARRIVE ;  /* 0x00000000000079c5 */ /* 0x000fe20000000000 */
[----:B------:R-:W-:Y:S02]  /*26f0*/  UIADD3 UR10, UR12, 0x12200, URZ ;  /* 0x000122000c0a7890 */ /* 0x000fe4000fffe03f */
[----:B------:R-:W-:Y:S02]  /*2700*/  UISETP.NE.AND UP0, UPT, UR7, URZ, UPT ;  /* 0x0000003f0700728c */ /* 0x000fe4000bf05270 */
[----:B------:R-:W-:Y:S02]  /*2710*/  USHF.R.U32.HI UR9, URZ, 0x4, UR9 ;  /* 0x000000043f097899 */ /* 0x000fe40008011609 */
[----:B------:R-:W-:Y:S02]  /*2720*/  USHF.R.U32.HI UR10, URZ, 0x4, UR10 ;  /* 0x000000043f0a7899 */ /* 0x000fe4000801160a */
[----:B------:R-:W-:-:S02]  /*2730*/  USEL UR8, UR8, URZ, !UP0 ;  /* 0x0000003f08087287 */ /* 0x000fc4000c000000 */
[----:B------:R-:W-:Y:S02]  /*2740*/  ULOP3.LUT UR9, UR9, 0x3fff, URZ, 0xc0, !UPT ;  /* 0x00003fff09097892 */ /* 0x000fe4000f8ec03f */
[----:B------:R-:W-:Y:S02]  /*2750*/  ULOP3.LUT UR10, UR10, 0x3fff, URZ, 0xc0, !UPT ;  /* 0x00003fff0a0a7892 */ /* 0x000fe4000f8ec03f */
[----:B------:R-:W-:Y:S02]  /*2760*/  UISETP.NE.U32.AND UP0, UPT, UR8, URZ, UPT ;  /* 0x0000003f0800728c */ /* 0x000fe4000bf05070 */
[----:B------:R-:W-:Y:S02]  /*2770*/  ULOP3.LUT UR8, UR9, 0x10000, URZ, 0xfc, !UPT ;  /* 0x0001000009087892 */ /* 0x000fe4000f8efc3f */
[----:B------:R-:W-:Y:S02]  /*2780*/  ULOP3.LUT UR10, UR10, 0x10000, URZ, 0xfc, !UPT ;  /* 0x000100000a0a7892 */ /* 0x000fe4000f8efc3f */
[----:B------:R-:W-:-:S02]  /*2790*/  ULEA UR8, UR17, UR8, 0x8 ;  /* 0x0000000811087291 */ /* 0x000fc4000f8e403f */
[----:B------:R-:W-:Y:S01]  /*27a0*/  ULEA UR10, UR17, UR10, 0x9 ;  /* 0x0000000a110a7291 */ /* 0x000fe2000f8e483f */
[----:B------:R-:W-:Y:S01]  /*27b0*/  UMOV UR9, 0x80000020 ;  /* 0x8000002000097882 */ /* 0x000fe20000000000 */
[----:B------:R-:W-:Y:S01]  /*27c0*/  UMOV UR11, 0x80000020 ;  /* 0x80000020000b7882 */ /* 0x000fe20000000000 */
[----:B------:R-:W-:-:S06]  /*27d0*/  UIADD3 UR6, UR6, 0x2, URZ ;  /* 0x0000000206067890 */ /* 0x000fcc000fffe03f */
[----:B------:R-:W-:Y:S01]  /*27e0*/  QGMMA.64x128x32.F32.E4M3.E4M3 R24, gdesc[UR8], R24, UP0 ;  /* 0x01e00000081879f3 */ /* 0x000fe2000bf00818 */
[----:B------:R-:W-:Y:S02]  /*27f0*/  UIADD3 UR8, UR8, 0x2, URZ ;  /* 0x0000000208087890 */ /* 0x000fe4000fffe03f */
[----:B------:R-:W-:Y:S01]  /*2800*/  UIADD3 UR10, UR10, 0x2, URZ ;  /* 0x000000020a0a7890 */ /* 0x000fe2000fffe03f */
[----:B------:R-:W-:Y:S01]  /*2810*/  UMOV UR9, 0x80000020 ;  /* 0x8000002000097882 */ /* 0x000fe20000000000 */
[----:B------:R-:W-:Y:S01]  /*2820*/  UMOV UR11, 0x80000020 ;  /* 0x80000020000b7882 */ /* 0x000fe20000000000 */
[----:B------:R-:W-:-:S04]  /*2830*/  UISETP.NE.AND UP0, UPT, UR6, UR23, UPT ;  /* 0x000000170600728c */ /* 0x000fc8000bf05270 */
[----:B------:R-:W-:-:S06]  /*2840*/  USEL UR7, URZ, 0x1, UP0 ;  /* 0x000000013f077887 */ /* 0x000fcc0008000000 */
[----:B------:R-:W-:Y:S01]  /*2850*/  ISETP.NE.AND P0, PT, RZ, UR7, PT ;  /* 0x00000007ff007c0c */ /* 0x000fe2000bf05270 */
[----:B------:R-:W-:Y:S03]  /*2860*/  QGMMA.64x128x32.F32.E4M3.E4M3 R24, gdesc[UR8], R24, gsb0 ;  /* 0x01e00000081879f3 */ /* 0x000fe60008000818 */
[----:B------:R-:W-:-:S09]  /*2870*/  WARPGROUP.DEPBAR.LE gsb0, 0x1 ;  /* 0x00008000000079c5 */ /* 0x000fd20000010100 */
[----:B------:R-:W-:Y:S05]  /*2880*/  @!P0 BRA `(.L_x_32) ;  /* 0x0000000400088947 */ /* 0x000fea0003800000 */
[----:B------:R-:W-:Y:S02]  /*2890*/  WARPGROUP.DEPBAR.LE gsb0, 0x0 ;  /* 0x00008000000079c5 */ /* 0x000fe40000010000 */
[----:B------:R-:W-:-:S01]  /*28a0*/  FADD R151, R24, R151 ;  /* 0x0000009718977221 */ /* 0x000fc20000000000 */
[----:B------:R-:W-:Y:S01]  /*28b0*/  FADD R146, R25, R146 ;  /* 0x0000009219927221 */ /* 0x000fe20000000000 */
        /* <DEDUP_REMOVED lines=62> */
[----:B------:R-:W-:-:S06]  /*2ca0*/  UMOV UR6, URZ ;  /* 0x0000003f00067c82 */ /* 0x000fcc0008000000 */
.L_x_32:
[----:B------:R-:W-:Y:S05]  /*2cb0*/  @!P1 BRA `(.L_x_33) ;  /* 0x0000000000049947 */ /* 0x000fea0003800000 */
[----:B------:R-:W-:Y:S01]  /*2cc0*/  BPT.TRAP 0x1 ;  /* 0x000000040000795c */ /* 0x000fe20000300000 */
.L_x_33:
[----:B------:R-:W-:-:S13]  /*2cd0*/  ISETP.NE.AND P0, PT, R13, RZ, PT ;  /* 0x000000ff0d00720c */ /* 0x000fda0003f05270 */
[----:B01----:R-:W-:-:S05]  /*2ce0*/  @P0 LEA R20, R19, UR12, 0x3 ;  /* 0x0000000c13140c11 */ /* 0x003fca000f8e18ff */
[----:B------:R-:W-:-:S05]  /*2cf0*/  @P0 VIADD R21, R20, 0x90 ;  /* 0x0000009014150836 */ /* 0x000fca0000000000 */
[----:B------:R-:W-:-:S04]  /*2d00*/  @P0 PRMT R21, R12, 0x654, R21 ;  /* 0x000006540c150816 */ /* 0x000fc80000000015 */
[----:B------:R0:W-:Y:S01]  /*2d10*/  @P0 SYNCS.ARRIVE.TRANS64.RED.A1T0 RZ, [R21+URZ], RZ ;  /* 0x000000ff15ff09a7 */ /* 0x0001e2000810043f */
[----:B------:R-:W-:-:S13]  /*2d20*/  ISETP.GT.U32.AND P0, PT, R7, 0x1, PT ;  /* 0x000000010700780c */ /* 0x000fda0003f04070 */
[----:B0-----:R-:W-:Y:S05]  /*2d30*/  @P0 BRA `(.L_x_34) ;  /* 0x0000000000040947 */ /* 0x001fea0003800000 */
[----:B------:R-:W-:Y:S01]  /*2d40*/  BPT.TRAP 0x1 ;  /* 0x000000040000795c */ /* 0x000fe20000300000 */
.L_x_34:
[----:B------:R-:W-:Y:S01]  /*2d50*/  UIADD3 UR17, UR17, 0x1, URZ ;  /* 0x0000000111117890 */ /* 0x000fe2000fffe03f */
[C---:B------:R-:W-:Y:S01]  /*2d60*/  ISETP.GT.AND P1, PT, R18.reuse, 0x1, PT ;  /* 0x000000011200780c */ /* 0x040fe20003f24270 */
[----:B------:R-:W-:Y:S02]  /*2d70*/  VIADD R19, R19, 0x1 ;  /* 0x0000000113137836 */ /* 0x000fe40000000000 */
[----:B------:R-:W-:Y:S01]  /*2d80*/  UISETP.NE.AND UP0, UPT, UR17, 0x12, UPT ;  /* 0x000000121100788c */ /* 0x000fe2000bf05270 */
[----:B------:R-:W-:Y:S02]  /*2d90*/  VIADD R18, R18, 0xffffffff ;  /* 0xffffffff12127836 */ /* 0x000fe40000000000 */
[C---:B------:R-:W-:Y:S01]  /*2da0*/  ISETP.NE.AND P0, PT, R19.reuse, 0x12, PT ;  /* 0x000000121300780c */ /* 0x040fe20003f05270 */
[----:B------:R-:W-:Y:S02]  /*2db0*/  USEL UR8, URZ, 0x1, UP0 ;  /* 0x000000013f087887 */ /* 0x000fe40008000000 */
[----:B------:R-:W-:Y:S01]  /*2dc0*/  USEL UR17, UR17, URZ, UP0 ;  /* 0x0000003f11117287 */ /* 0x000fe20008000000 */
[----:B------:R-:W-:-:S03]  /*2dd0*/  SEL R19, R19, RZ, P0 ;  /* 0x000000ff13137207 */ /* 0x000fc60000000000 */
[----:B------:R-:W-:Y:S01]  /*2de0*/  LOP3.LUT R152, R152, UR8, RZ, 0x3c, !PT ;  /* 0x0000000898987c12 */ /* 0x000fe2000f8e3cff */
[----:B------:R-:W-:Y:S01]  /*2df0*/  UMOV UR8, 0x1 ;  /* 0x0000000100087882 */ /* 0x000fe20000000000 */
[----:B------:R-:W-:Y:S06]  /*2e00*/  @P1 BRA `(.L_x_35) ;  /* 0xfffffff800041947 */ /* 0x000fec000383ffff */
.L_x_27:
[----:B------:R-:W-:Y:S01]  /*2e10*/  UISETP.NE.AND UP0, UPT, UR6, URZ, UPT ;  /* 0x0000003f0600728c */ /* 0x000fe2000bf05270 */
[----:B01----:R-:W0:Y:S01]  /*2e20*/  LDC R18, c[0x0][0x28c] ;  /* 0x0000a300ff127b82 */ /* 0x003e220000000800 */
[----:B------:R-:W-:Y:S02]  /*2e30*/  IMAD.U32 R19, RZ, RZ, UR22 ;  /* 0x00000016ff137e24 */ /* 0x000fe4000f8e00ff */
[----:B------:R-:W-:-:S06]  /*2e40*/  USEL UR6, URZ, 0x1, !UP0 ;  /* 0x000000013f067887 */ /* 0x000fcc000c000000 */
[----:B------:R-:W-:-:S13]  /*2e50*/  ISETP.NE.AND P0, PT, RZ, UR6, PT ;  /* 0x00000006ff007c0c */ /* 0x000fda000bf05270 */
[----:B------:R-:W-:Y:S05]  /*2e60*/  @!P0 BRA `(.L_x_36) ;  /* 0x0000000400048947 */ /* 0x000fea0003800000 */
[----:B------:R-:W-:Y:S02]  /*2e70*/  WARPGROUP.DEPBAR.LE gsb0, 0x0 ;  /* 0x00008000000079c5 */ /* 0x000fe40000010000 */
[----:B------:R-:W-:Y:S01]  /*2e80*/  FADD R151, R24, R151 ;  /* 0x0000009718977221 */ /* 0x000fe20000000000 */
        /* <DEDUP_REMOVED lines=62> */
[----:B------:R-:W-:-:S07]  /*3270*/  FADD R88, R88, R87 ;  /* 0x0000005758587221 */ /* 0x000fce0000000000 */
.L_x_36:
[----:B0-----:R-:W-:Y:S01]  /*3280*/  ISETP.GE.AND P0, PT, R18, 0x1, PT ;  /* 0x000000011200780c */ /* 0x001fe20003f06270 */
[----:B------:R0:W-:Y:S01]  /*3290*/  SYNCS.ARRIVE.TRANS64.A1T0 RZ, [R19+UR21], RZ ;  /* 0x000000ff13ff79a7 */ /* 0x0001e20008100015 */
[----:B------:R-:W-:-:S11]  /*32a0*/  WARPGROUP.DEPBAR.LE gsb0, 0x0 ;  /* 0x00008000000079c5 */ /* 0x000fd60000010000 */
[----:B------:R-:W-:Y:S05]  /*32b0*/  @!P0 BRA `(.L_x_37) ;  /* 0x0000000000488947 */ /* 0x000fea0003800000 */
[----:B------:R-:W-:-:S13]  /*32c0*/  ISETP.NE.AND P0, PT, R148, 0x3, PT ;  /* 0x000000039400780c */ /* 0x000fda0003f05270 */
[----:B------:R-:W-:Y:S05]  /*32d0*/  @!P0 BRA `(.L_x_38) ;  /* 0x0000000000048947 */ /* 0x000fea0003800000 */
[----:B------:R-:W-:Y:S01]  /*32e0*/  BPT.TRAP 0x1 ;  /* 0x000000040000795c */ /* 0x000fe20000300000 */
.L_x_38:
[----:B------:R-:W-:-:S13]  /*32f0*/  ISETP.NE.AND P0, PT, R13, RZ, PT ;  /* 0x000000ff0d00720c */ /* 0x000fda0003f05270 */
[----:B------:R-:W-:-:S05]  /*3300*/  VOTEU.ANY UP0, P0 ;  /* 0x00000000003f7886 */ /* 0x000fca0000000100 */
[----:B------:R-:W-:-:S06]  /*3310*/  @UP0 UIADD3 UR6, UR14, UR4, URZ ;  /* 0x000000040e060290 */ /* 0x000fcc000fffe03f */
[----:B------:R-:W-:Y:S02]  /*3320*/  IMAD.U32 R18, RZ, RZ, UR6 ;  /* 0x00000006ff127e24 */ /* 0x000fe4000f8e00ff */
[----:B------:R-:W-:Y:S02]  /*3330*/  IMAD.U32 R21, RZ, RZ, UR6 ;  /* 0x00000006ff157e24 */ /* 0x000fe4000f8e00ff */
[----:B0-----:R-:W-:-:S05]  /*3340*/  @P0 IMAD.WIDE.U32 R18, R18, 0x38e38e39, RZ ;  /* 0x38e38e3912120825 */ /* 0x001fca00078e00ff */
[----:B------:R-:W-:-:S05]  /*3350*/  @P0 SHF.R.U32.HI R18, RZ, 0x2, R19 ;  /* 0x00000002ff120819 */ /* 0x000fca0000011613 */
[----:B------:R-:W-:-:S05]  /*3360*/  @P0 IMAD R18, R18, -0x12, R21 ;  /* 0xffffffee12120824 */ /* 0x000fca00078e0215 */
[----:B------:R-:W-:-:S05]  /*3370*/  @P0 LEA R18, R18, UR12, 0x3 ;  /* 0x0000000c12120c11 */ /* 0x000fca000f8e18ff */
[----:B------:R-:W-:-:S05]  /*3380*/  @P0 VIADD R19, R18, 0x90 ;  /* 0x0000009012130836 */ /* 0x000fca0000000000 */
[----:B------:R-:W-:-:S04]  /*3390*/  @P0 PRMT R19, R12, 0x654, R19 ;  /* 0x000006540c130816 */ /* 0x000fc80000000013 */
[----:B------:R1:W-:Y:S01]  /*33a0*/  @P0 SYNCS.ARRIVE.TRANS64.RED.A1T0 RZ, [R19+URZ], RZ ;  /* 0x000000ff13ff09a7 */ /* 0x0003e2000810043f */
[----:B------:R-:W-:-:S13]  /*33b0*/  ISETP.GT.U32.AND P0, PT, R7, 0x1, PT ;  /* 0x000000010700780c */ /* 0x000fda0003f04070 */
[----:B-1----:R-:W-:Y:S05]  /*33c0*/  @P0 BRA `(.L_x_37) ;  /* 0x0000000000040947 */ /* 0x002fea0003800000 */
[----:B------:R-:W-:Y:S01]  /*33d0*/  BPT.TRAP 0x1 ;  /* 0x000000040000795c */ /* 0x000fe20000300000 */
.L_x_37:
[----:B------:R-:W-:Y:S01]  /*33e0*/  SHF.L.U32 R18, R150, 0x1f, RZ ;  /* 0x0000001f96127819 */ /* 0x000fe200000006ff */
[----:B------:R-:W-:Y:S01]  /*33f0*/  UIADD3 UR4, UR20, UR4, URZ ;  /* 0x0000000414047290 */ /* 0x000fe2000fffe03f */
[----:B------:R-:W1:Y:S01]  /*3400*/  LDC R29, c[0x0][0x288] ;  /* 0x0000a200ff1d7b82 */ /* 0x000e620000000800 */
[----:B------:R-:W-:Y:S01]  /*3410*/  UISETP.GE.U32.AND UP1, UPT, UR20, 0x12, UPT ;  /* 0x000000121400788c */ /* 0x000fe2000bf26070 */
[----:B------:R-:W-:Y:S01]  /*3420*/  IMAD.SHL.U32 R26, R16, 0x2, RZ ;  /* 0x00000002101a7824 */ /* 0x000fe200078e00ff */
[----:B------:R-:W-:Y:S02]  /*3430*/  UISETP.GT.U32.AND UP0, UPT, UR4, 0x11, UPT ;  /* 0x000000110400788c */ /* 0x000fe4000bf04070 */
[----:B------:R-:W-:Y:S02]  /*3440*/  UIMAD.WIDE.U32 UR6, UR4, 0x38e38e39, URZ ;  /* 0x38e38e39040678a5 */ /* 0x000fe4000f8e003f */
[----:B------:R-:W-:Y:S01]  /*3450*/  UISETP.LT.U32.AND UP0, UPT, UR20, 0x12, UP0 ;  /* 0x000000121400788c */ /* 0x000fe20008701070 */
[----:B------:R-:W4:Y:S01]  /*3460*/  SYNCS.PHASECHK.TRANS64.TRYWAIT P0, [UR15+0x8], R18 ;  /* 0x00000812ff0075a7 */ /* 0x000f22000800014f */
[----:B------:R-:W-:Y:S01]  /*3470*/  USHF.R.U32.HI UR6, URZ, 0x2, UR7 ;  /* 0x000000023f067899 */ /* 0x000fe20008011607 */
[----:B------:R-:W-:Y:S01]  /*3480*/  SHF.R.S32.HI R27, RZ, 0x1f, R26 ;  /* 0x0000001fff1b7819 */ /* 0x000fe2000001141a */
[----:B------:R-:W-:-:S02]  /*3490*/  USEL UR8, URZ, 0x1, !UP0 ;  /* 0x000000013f087887 */ /* 0x000fc4000c000000 */
[----:B------:R-:W-:Y:S02]  /*34a0*/  UIMAD UR4, UR6, -0x12, UR4 ;  /* 0xffffffee060478a4 */ /* 0x000fe4000f8e0204 */
[----:B------:R-:W-:-:S04]  /*34b0*/  ULOP3.LUT UR5, UR5, UR8, URZ, 0x3c, !UPT ;  /* 0x0000000805057292 */ /* 0x000fc8000f8e3c3f */
[----:B------:R-:W-:Y:S01]  /*34c0*/  @UP1 ULOP3.LUT UR5, UR5, 0x1, UR6, 0x78, !UPT ;  /* 0x0000000105051892 */ /* 0x000fe2000f8e7806 */
[----:B-1--4-:R-:W-:Y:S11]  /*34d0*/  @!P0 BRA `(.L_x_39) ;  /* 0x0000006400d48947 */ /* 0x012ff60003800000 */
.L_x_211:
[----:B------:R-:W-:Y:S01]  /*34e0*/  IMAD.SHL.U32 R28, R6, 0x40, RZ ;  /* 0x00000040061c7824 */ /* 0x000fe200078e00ff */
[----:B------:R-:W-:Y:S01]  /*34f0*/  ULDC UR8, c[0x0][0x284] ;  /* 0x0000a10000087ab9 */ /* 0x000fe20000000800 */
[----:B------:R-:W-:Y:S01]  /*3500*/  IMAD.SHL.U32 R33, R5, 0x80, RZ ;  /* 0x0000008005217824 */ /* 0x000fe200078e00ff */
[----:B------:R-:W-:Y:S01]  /*3510*/  SHF.R.S32.HI R34, RZ, 0x1f, R4 ;  /* 0x0000001fff227819 */ /* 0x000fe20000011404 */
[----:B------:R-:W-:Y:S01]  /*3520*/  ULDC.64 UR6, c[0x0][0x5d0] ;  /* 0x0001740000067ab9 */ /* 0x000fe20000000a00 */
[----:B------:R-:W-:Y:S01]  /*3530*/  ISETP.GE.AND P0, PT, R28, UR8, PT ;  /* 0x000000081c007c0c */ /* 0x000fe2000bf06270 */
[----:B0-----:R-:W-:Y:S01]  /*3540*/  IMAD.WIDE.U32 R18, R4, UR6, R26 ;  /* 0x0000000604127c25 */ /* 0x001fe2000f8e001a */
[----:B------:R-:W-:Y:S02]  /*3550*/  SHF.R.S32.HI R32, RZ, 0x1f, R33 ;  /* 0x0000001fff207819 */ /* 0x000fe40000011421 */
[C---:B------:R-:W-:Y:S01]  /*3560*/  ISETP.GE.OR P0, PT, R33.reuse, R29, P0 ;  /* 0x0000001d2100720c */ /* 0x040fe20000706670 */
[----:B------:R-:W-:Y:S01]  /*3570*/  IMAD R5, R34, UR6, RZ ;  /* 0x0000000622057c24 */ /* 0x000fe2000f8e02ff */
[----:B------:R-:W-:-:S03]  /*3580*/  IADD3 R18, P1, R33, R18, RZ ;  /* 0x0000001221127210 */ /* 0x000fc60007f3e0ff */
[----:B------:R-:W-:-:S05]  /*3590*/  IMAD R5, R4, UR7, R5 ;  /* 0x0000000704057c24 */ /* 0x000fca000f8e0205 */
[----:B------:R-:W-:-:S03]  /*35a0*/  IADD3.X R19, R32, R19, R5, P1, !PT ;  /* 0x0000001320137210 */ /* 0x000fc60000ffe405 */
[----:B------:R-:W-:Y:S05]  /*35b0*/  @P0 BRA `(.L_x_40) ;  /* 0x0000004400b80947 */ /* 0x000fea0003800000 */
[----:B------:R-:W0:Y:S01]  /*35c0*/  LDC.64 R30, c[0x0][0x5c8] ;  /* 0x00017200ff1e7b82 */ /* 0x000e220000000a00 */
[----:B------:R-:W-:Y:S01]  /*35d0*/  IMAD.WIDE R24, R6, 0x40, R10 ;  /* 0x0000004006187825 */ /* 0x000fe200078e020a */
[----:B------:R-:W-:Y:S01]  /*35e0*/  ULDC.64 UR6, c[0x0][0x5c0] ;  /* 0x0001700000067ab9 */ /* 0x000fe20000000a00 */
[----:B------:R-:W-:Y:S02]  /*35f0*/  BSSY B0, `(.L_x_40) ;  /* 0x000046a000007945 */ /* 0x000fe40003800000 */
[----:B------:R-:W-:-:S04]  /*3600*/  IMAD R6, R16, -0x2, R29 ;  /* 0xfffffffe10067824 */ /* 0x000fc800078e021d */
[----:B------:R-:W-:Y:S02]  /*3610*/  IMAD.IADD R6, R6, 0x1, -R33 ;  /* 0x0000000106067824 */ /* 0x000fe400078e0a21 */
[-C--:B0-----:R-:W-:Y:S02]  /*3620*/  IMAD R5, R25, R30.reuse, RZ ;  /* 0x0000001e19057224 */ /* 0x081fe400078e02ff */
[----:B------:R-:W-:-:S04]  /*3630*/  IMAD.WIDE.U32 R18, R24, R30, R18 ;  /* 0x0000001e18127225 */ /* 0x000fc800078e0012 */
[----:B------:R-:W-:Y:S01]  /*3640*/  IMAD R21, R24, R31, R5 ;  /* 0x0000001f18157224 */ /* 0x000fe200078e0205 */
[----:B------:R-:W-:Y:S02]  /*3650*/  LEA R5, P0, R30, R18, 0x3 ;  /* 0x000000121e057211 */ /* 0x000fe400078018ff */
[----:B------:R-:W-:Y:S01]  /*3660*/  IADD3 R20, P1, R18, UR6, RZ ;  /* 0x0000000612147c10 */ /* 0x000fe2000ff3e0ff */
[----:B------:R-:W-:Y:S01]  /*3670*/  IMAD.IADD R21, R19, 0x1, R21 ;  /* 0x0000000113157824 */ /* 0x000fe200078e0215 */
[----:B------:R-:W-:-:S04]  /*3680*/  IADD3 R18, P3, R5, UR6, RZ ;  /* 0x0000000605127c10 */ /* 0x000fc8000ff7e0ff */
[----:B------:R-:W-:Y:S01]  /*3690*/  LEA.HI.X R5, R30, R21, R31, 0x3, P0 ;  /* 0x000000151e057211 */ /* 0x000fe200000f1c1f */
[----:B------:R-:W-:Y:S01]  /*36a0*/  IMAD.IADD R30, R17, 0x1, -R28 ;  /* 0x00000001111e7824 */ /* 0x000fe200078e0a1c */
[----:B---3-5:R-:W-:Y:S02]  /*36b0*/  FSETP.NEU.AND P0, PT, R15, RZ, PT ;  /* 0x000000ff0f00720b */ /* 0x028fe40003f0d000 */
[----:B------:R-:W-:Y:S02]  /*36c0*/  IADD3.X R21, R21, UR7, RZ, P1, !PT ;  /* 0x0000000715157c10 */ /* 0x000fe40008ffe4ff */
[----:B------:R-:W-:-:S09]  /*36d0*/  IADD3.X R19, R5, UR7, RZ, P3, !PT ;  /* 0x0000000705137c10 */ /* 0x000fd20009ffe4ff */
[----:B------:R-:W-:Y:S05]  /*36e0*/  @!P0 BRA `(.L_x_41) ;  /* 0x0000003400608947 */ /* 0x000fea0003800000 */
[----:B------:R-:W-:Y:S01]  /*36f0*/  ULDC.64 UR6, c[0x0][0x5b8] ;  /* 0x00016e0000067ab9 */ /* 0x000fe20000000a00 */
[----:B------:R-:W-:Y:S01]  /*3700*/  ULDC.64 UR8, c[0x0][0x5a8] ;  /* 0x00016a0000087ab9 */ /* 0x000fe20000000a00 */
[----:B------:R-:W-:Y:S01]  /*3710*/  IMAD.WIDE.U32 R26, R4, UR6, R26 ;  /* 0x00000006041a7c25 */ /* 0x000fe2000f8e001a */
[----:B------:R-:W-:Y:S01]  /*3720*/  BSSY B1, `(.L_x_42) ;  /* 0x0000010000017945 */ /* 0x000fe20003800000 */
[----:B------:R-:W-:Y:S02]  /*3730*/  PRMT R28, RZ, 0x7610, R28 ;  /* 0x00007610ff1c7816 */ /* 0x000fe4000000001c */
[----:B------:R-:W-:Y:S01]  /*3740*/  IMAD R5, R34, UR6, RZ ;  /* 0x0000000622057c24 */ /* 0x000fe2000f8e02ff */
[----:B------:R-:W-:-:S03]  /*3750*/  IADD3 R26, P0, R33, R26, RZ ;  /* 0x0000001a211a7210 */ /* 0x000fc60007f1e0ff */
[----:B------:R-:W-:Y:S01]  /*3760*/  IMAD R5, R4, UR7, R5 ;  /* 0x0000000704057c24 */ /* 0x000fe2000f8e0205 */
[----:B------:R-:W-:Y:S02]  /*3770*/  ULDC.64 UR6, c[0x0][0x5b0] ;  /* 0x00016c0000067ab9 */ /* 0x000fe40000000a00 */
[----:B------:R-:W-:Y:S02]  /*3780*/  IMAD R29, R25, UR6, RZ ;  /* 0x00000006191d7c24 */ /* 0x000fe4000f8e02ff */
[----:B------:R-:W-:Y:S02]  /*3790*/  IADD3.X R27, R32, R27, R5, P0, !PT ;  /* 0x0000001b201b7210 */ /* 0x000fe400007fe405 */
[----:B------:R-:W-:Y:S01]  /*37a0*/  ISETP.GE.AND P0, PT, R30, 0x1, PT ;  /* 0x000000011e00780c */ /* 0x000fe20003f06270 */
[C---:B------:R-:W-:Y:S02]  /*37b0*/  IMAD R29, R24.reuse, UR7, R29 ;  /* 0x00000007181d7c24 */ /* 0x040fe4000f8e021d */
[----:B------:R-:W-:Y:S01]  /*37c0*/  IMAD.WIDE.U32 R4, R24, UR6, R26 ;  /* 0x0000000618047c25 */ /* 0x000fe2000f8e001a */
[----:B------:R-:W-:-:S02]  /*37d0*/  ISETP.LT.OR P4, PT, R6, 0x1, !P0 ;  /* 0x000000010600780c */ /* 0x000fc40004781670 */
[----:B------:R-:W-:-:S04]  /*37e0*/  IADD3 R4, P1, R4, UR8, RZ ;  /* 0x0000000804047c10 */ /* 0x000fc8000ff3e0ff */
[----:B------:R-:W-:-:S07]  /*37f0*/  IADD3.X R5, R5, UR9, R29, P1, !PT ;  /* 0x0000000905057c10 */ /* 0x000fce0008ffe41d */
[----:B------:R-:W-:Y:S05]  /*3800*/  @P4 BRA `(.L_x_43) ;  /* 0x0000000000044947 */ /* 0x000fea0003800000 */
[----:B------:R0:W5:Y:S02]  /*3810*/  LDG.E.U8 R28, desc[UR18][R4.64] ;  /* 0x00000012041c7981 */ /* 0x000164000c1e1100 */
.L_x_43:
[----:B------:R-:W-:Y:S05]  /*3820*/  BSYNC B1 ;  /* 0x0000000000017941 */ /* 0x000fea0003800000 */
.L_x_42:
[----:B-----5:R-:W-:Y:S01]  /*3830*/  LOP3.LUT R28, R28, 0xff, RZ, 0xc0, !PT ;  /* 0x000000ff1c1c7812 */ /* 0x020fe200078ec0ff */
[----:B------:R-:W-:Y:S01]  /*3840*/  BSSY B1, `(.L_x_44) ;  /* 0x000000b000017945 */ /* 0x000fe20003800000 */
[----:B------:R-:W-:Y:S02]  /*3850*/  ISETP.LT.OR P3, PT, R6, 0x2, !P0 ;  /* 0x000000020600780c */ /* 0x000fe40004761670 */
[----:B------:R-:W-:-:S05]  /*3860*/  F2FP.F16.E4M3.UNPACK_B R28, R28 ;  /* 0x0000001cff1c723e */ /* 0x000fca00020006ff */
[----:B------:R-:W-:-:S05]  /*3870*/  HADD2.F32 R28, -RZ, R28.H0_H0 ;  /* 0x2000001cff1c7230 */ /* 0x000fca0000004100 */
[----:B------:R-:W-:-:S04]  /*3880*/  FMUL R28, R28, R15 ;  /* 0x0000000f1c1c7220 */ /* 0x000fc80000400000 */
[----:B--2---:R-:W-:-:S05]  /*3890*/  FFMA R28, R151, R14, R28 ;  /* 0x0000000e971c7223 */ /* 0x004fca000000001c */
[----:B------:R-:W-:Y:S02]  /*38a0*/  F2FP.SATFINITE.E4M3.F32.PACK_AB_MERGE_C R29, RZ, R28, RZ ;  /* 0x0000001cff1d723e */ /* 0x000fe400048070ff */
[----:B------:R-:W-:-:S03]  /*38b0*/  PRMT R28, RZ, 0x7610, R28 ;  /* 0x00007610ff1c7816 */ /* 0x000fc6000000001c */
[----:B------:R1:W-:Y:S01]  /*38c0*/  @!P4 STG.E.U8 desc[UR18][R20.64], R29 ;  /* 0x0000001d1400c986 */ /* 0x0003e2000c101112 */
[----:B------:R-:W-:Y:S05]  /*38d0*/  @P3 BRA `(.L_x_45) ;  /* 0x0000000000043947 */ /* 0x000fea0003800000 */
[----:B------:R2:W5:Y:S02]  /*38e0*/  LDG.E.U8 R28, desc[UR18][R4.64+0x1] ;  /* 0x00000112041c7981 */ /* 0x000564000c1e1100 */
.L_x_45:
[----:B------:R-:W-:Y:S05]  /*38f0*/  BSYNC B1 ;  /* 0x0000000000017941 */ /* 0x000fea0003800000 */
.L_x_44:
[----:B-----5:R-:W-:Y:S01]  /*3900*/  LOP3.LUT R28, R28, 0xff, RZ, 0xc0, !PT ;  /* 0x000000ff1c1c7812 */ /* 0x020fe200078ec0ff */
[----:B------:R-:W-:Y:S01]  /*3910*/  BSSY B1, `(.L_x_46) ;  /* 0x0000013000017945 */ /* 0x000fe20003800000 */
[----:B-1----:R-:W-:Y:S02]  /*3920*/  IADD3 R29, P1, R24, 0x8, RZ ;  /* 0x00000008181d7810 */ /* 0x002fe40007f3e0ff */
[----:B------:R-:W-:-:S03]  /*3930*/  F2FP.F16.E4M3.UNPACK_B R28, R28 ;  /* 0x0000001cff1c723e */ /* 0x000fc600020006ff */
[----:B------:R-:W-:Y:S01]  /*3940*/  IMAD.X R24, RZ, RZ, R25, P1 ;  /* 0x000000ffff187224 */ /* 0x000fe200008e0619 */
[----:B------:R-:W-:Y:S01]  /*3950*/  ISETP.GE.AND P1, PT, R30, 0x9, PT ;  /* 0x000000091e00780c */ /* 0x000fe20003f26270 */
[----:B------:R-:W-:Y:S02]  /*3960*/  HADD2.F32 R28, -RZ, R28.H0_H0 ;  /* 0x2000001cff1c7230 */ /* 0x000fe40000004100 */
[----:B------:R-:W-:Y:S01]  /*3970*/  IMAD R24, R24, UR6, RZ ;  /* 0x0000000618187c24 */ /* 0x000fe2000f8e02ff */
[----:B------:R-:W-:Y:S01]  /*3980*/  ISETP.LT.OR P5, PT, R6, 0x1, !P1 ;  /* 0x000000010600780c */ /* 0x000fe20004fa1670 */
[----:B------:R-:W-:-:S04]  /*3990*/  IMAD.WIDE.U32 R26, R29, UR6, R26 ;  /* 0x000000061d1a7c25 */ /* 0x000fc8000f8e001a */
[----:B------:R-:W-:Y:S01]  /*39a0*/  FMUL R25, R28, R15 ;  /* 0x0000000f1c197220 */ /* 0x000fe20000400000 */
[----:B------:R-:W-:-:S03]  /*39b0*/  IMAD R29, R29, UR7, R24 ;  /* 0x000000071d1d7c24 */ /* 0x000fc6000f8e0218 */
[----:B------:R-:W-:Y:S01]  /*39c0*/  FFMA R25, R146, R14, R25 ;  /* 0x0000000e92197223 */ /* 0x000fe20000000019 */
[----:B------:R-:W-:Y:S02]  /*39d0*/  IADD3 R24, P4, R26, UR8, RZ ;  /* 0x000000081a187c10 */ /* 0x000fe4000ff9e0ff */
[----:B------:R-:W-:Y:S02]  /*39e0*/  PRMT R26, RZ, 0x7610, R26 ;  /* 0x00007610ff1a7816 */ /* 0x000fe4000000001a */
[----:B------:R-:W-:Y:S02]  /*39f0*/  F2FP.SATFINITE.E4M3.F32.PACK_AB_MERGE_C R31, RZ, R25, RZ ;  /* 0x00000019ff1f723e */ /* 0x000fe400048070ff */
[----:B------:R-:W-:-:S03]  /*3a00*/  IADD3.X R25, R27, UR9, R29, P4, !PT ;  /* 0x000000091b197c10 */ /* 0x000fc6000a7fe41d */
[----:B------:R1:W-:Y:S01]  /*3a10*/  @!P3 STG.E.U8 desc[UR18][R20.64+0x1], R31 ;  /* 0x0000011f1400b986 */ /* 0x0003e2000c101112 */
[----:B------:R-:W-:Y:S05]  /*3a20*/  @P5 BRA `(.L_x_47) ;  /* 0x0000000000045947 */ /* 0x000fea0003800000 */
[----:B------:R3:W5:Y:S02]  /*3a30*/  LDG.E.U8 R26, desc[UR18][R24.64] ;  /* 0x00000012181a7981 */ /* 0x000764000c1e1100 */
.L_x_47:
[----:B------:R-:W-:Y:S05]  /*3a40*/  BSYNC B1 ;  /* 0x0000000000017941 */ /* 0x000fea0003800000 */
.L_x_46:
[----:B-----5:R-:W-:Y:S01]  /*3a50*/  LOP3.LUT R26, R26, 0xff, RZ, 0xc0, !PT ;  /* 0x000000ff1a1a7812 */ /* 0x020fe200078ec0ff */
[----:B------:R-:W-:Y:S01]  /*3a60*/  BSSY B1, `(.L_x_48) ;  /* 0x000000b000017945 */ /* 0x000fe20003800000 */
[----:B------:R-:W-:Y:S02]  /*3a70*/  ISETP.LT.OR P3, PT, R6, 0x2, !P1 ;  /* 0x000000020600780c */ /* 0x000fe40004f61670 */
[----:B------:R-:W-:-:S05]  /*3a80*/  F2FP.F16.E4M3.UNPACK_B R26, R26 ;  /* 0x0000001aff1a723e */ /* 0x000fca00020006ff */
[----:B------:R-:W-:-:S05]  /*3a90*/  HADD2.F32 R26, -RZ, R26.H0_H0 ;  /* 0x2000001aff1a7230 */ /* 0x000fca0000004100 */
[----:B------:R-:W-:-:S04]  /*3aa0*/  FMUL R26, R26, R15 ;  /* 0x0000000f1a1a7220 */ /* 0x000fc80000400000 */
[----:B------:R-:W-:-:S05]  /*3ab0*/  FFMA R26, R149, R14, R26 ;  /* 0x0000000e951a7223 */ /* 0x000fca000000001a */
[----:B------:R-:W-:Y:S02]  /*3ac0*/  F2FP.SATFINITE.E4M3.F32.PACK_AB_MERGE_C R27, RZ, R26, RZ ;  /* 0x0000001aff1b723e */ /* 0x000fe400048070ff */
[----:B------:R-:W-:-:S03]  /*3ad0*/  PRMT R26, RZ, 0x7610, R26 ;  /* 0x00007610ff1a7816 */ /* 0x000fc6000000001a */
[----:B------:R4:W-:Y:S01]  /*3ae0*/  @!P5 STG.E.U8 desc[UR18][R18.64], R27 ;  /* 0x0000001b1200d986 */ /* 0x0009e2000c101112 */
[----:B------:R-:W-:Y:S05]  /*3af0*/  @P3 BRA `(.L_x_49) ;  /* 0x0000000000043947 */ /* 0x000fea0003800000 */
[----:B------:R0:W5:Y:S02]  /*3b00*/  LDG.E.U8 R26, desc[UR18][R24.64+0x1] ;  /* 0x00000112181a7981 */ /* 0x000164000c1e1100 */
.L_x_49:
[----:B------:R-:W-:Y:S05]  /*3b10*/  BSYNC B1 ;  /* 0x0000000000017941 */ /* 0x000fea0003800000 */
.L_x_48:
[----:B-----5:R-:W-:Y:S01]  /*3b20*/  LOP3.LUT R26, R26, 0xff, RZ, 0xc0, !PT ;  /* 0x000000ff1a1a7812 */ /* 0x020fe200078ec0ff */
[----:B------:R-:W-:Y:S01]  /*3b30*/  BSSY B1, `(.L_x_50) ;  /* 0x000000b000017945 */ /* 0x000fe20003800000 */
[----:B------:R-:W-:Y:S02]  /*3b40*/  ISETP.LT.OR P4, PT, R6, 0x9, !P0 ;  /* 0x000000090600780c */ /* 0x000fe40004781670 */
[----:B------:R-:W-:-:S05]  /*3b50*/  F2FP.F16.E4M3.UNPACK_B R26, R26 ;  /* 0x0000001aff1a723e */ /* 0x000fca00020006ff */
[----:B------:R-:W-:-:S05]  /*3b60*/  HADD2.F32 R26, -RZ, R26.H0_H0 ;  /* 0x2000001aff1a7230 */ /* 0x000fca0000004100 */
[----:B----4-:R-:W-:Y:S01]  /*3b70*/  FMUL R27, R26, R15 ;  /* 0x0000000f1a1b7220 */ /* 0x010fe20000400000 */
[----:B------:R-:W-:-:S03]  /*3b80*/  PRMT R26, RZ, 0x7610, R26 ;  /* 0x00007610ff1a7816 */ /* 0x000fc6000000001a */
[----:B------:R-:W-:-:S05]  /*3b90*/  FFMA R27, R144, R14, R27 ;  /* 0x0000000e901b7223 */ /* 0x000fca000000001b */
[----:B------:R-:W-:-:S05]  /*3ba0*/  F2FP.SATFINITE.E4M3.F32.PACK_AB_MERGE_C R27, RZ, R27, RZ ;  /* 0x0000001bff1b723e */ /* 0x000fca00048070ff */
[----:B------:R4:W-:Y:S01]  /*3bb0*/  @!P3 STG.E.U8 desc[UR18][R18.64+0x1], R27 ;  /* 0x0000011b1200b986 */ /* 0x0009e2000c101112 */
[----:B------:R-:W-:Y:S05]  /*3bc0*/  @P4 BRA `(.L_x_51) ;  /* 0x0000000000044947 */ /* 0x000fea0003800000 */
[----:B------:R0:W5:Y:S02]  /*3bd0*/  LDG.E.U8 R26, desc[UR18][R4.64+0x8] ;  /* 0x00000812041a7981 */ /* 0x000164000c1e1100 */
.L_x_51:
[----:B------:R-:W-:Y:S05]  /*3be0*/  BSYNC B1 ;  /* 0x0000000000017941 */ /* 0x000fea0003800000 */
.L_x_50:
[----:B-----5:R-:W-:Y:S01]  /*3bf0*/  LOP3.LUT R26, R26, 0xff, RZ, 0xc0, !PT ;  /* 0x000000ff1a1a7812 */ /* 0x020fe200078ec0ff */
[----:B------:R-:W-:Y:S01]  /*3c00*/  BSSY B1, `(.L_x_52) ;  /* 0x000000b000017945 */ /* 0x000fe20003800000 */
[----:B------:R-:W-:Y:S02]  /*3c10*/  ISETP.LT.OR P3, PT, R6, 0xa, !P0 ;  /* 0x0000000a0600780c */ /* 0x000fe40004761670 */
[----:B------:R-:W-:-:S05]  /*3c20*/  F2FP.F16.E4M3.UNPACK_B R26, R26 ;  /* 0x0000001aff1a723e */ /* 0x000fca00020006ff */
[----:B------:R-:W-:-:S05]  /*3c30*/  HADD2.F32 R26, -RZ, R26.H0_H0 ;  /* 0x2000001aff1a7230 */ /* 0x000fca0000004100 */
[----:B------:R-:W-:-:S04]  /*3c40*/  FMUL R26, R26, R15 ;  /* 0x0000000f1a1a7220 */ /* 0x000fc80000400000 */
[----:B------:R-:W-:-:S05]  /*3c50*/  FFMA R26, R147, R14, R26 ;  /* 0x0000000e931a7223 */ /* 0x000fca000000001a */
[----:B----4-:R-:W-:Y:S02]  /*3c60*/  F2FP.SATFINITE.E4M3.F32.PACK_AB_MERGE_C R27, RZ, R26, RZ ;  /* 0x0000001aff1b723e */ /* 0x010fe400048070ff */
[----:B------:R-:W-:-:S03]  /*3c70*/  PRMT R26, RZ, 0x7610, R26 ;  /* 0x00007610ff1a7816 */ /* 0x000fc6000000001a */
[----:B------:R4:W-:Y:S01]  /*3c80*/  @!P4 STG.E.U8 desc[UR18][R20.64+0x8], R27 ;  /* 0x0000081b1400c986 */ /* 0x0009e2000c101112 */
[----:B------:R-:W-:Y:S05]  /*3c90*/  @P3 BRA `(.L_x_53) ;  /* 0x0000000000043947 */ /* 0x000fea0003800000 */
[----:B------:R0:W5:Y:S02]  /*3ca0*/  LDG.E.U8 R26, desc[UR18][R4.64+0x9] ;  /* 0x00000912041a7981 */ /* 0x000164000c1e1100 */
.L_x_53:
[----:B------:R-:W-:Y:S05]  /*3cb0*/  BSYNC B1 ;  /* 0x0000000000017941 */ /* 0x000fea0003800000 */
.L_x_52:
        /* <DEDUP_REMOVED lines=12> */
.L_x_55:
[----:B------:R-:W-:Y:S05]  /*3d80*/  BSYNC B1 ;  /* 0x0000000000017941 */ /* 0x000fea0003800000 */
.L_x_54:
        /* <DEDUP_REMOVED lines=12> */
.L_x_57:
[----:B------:R-:W-:Y:S05]  /*3e50*/  BSYNC B1 ;  /* 0x0000000000017941 */ /* 0x000fea0003800000 */
.L_x_56:
        /* <DEDUP_REMOVED lines=12> */
.L_x_59:
[----:B------:R-:W-:Y:S05]  /*3f20*/  BSYNC B1 ;  /* 0x0000000000017941 */ /* 0x000fea0003800000 */
.L_x_58:
        /* <DEDUP_REMOVED lines=12> */
.L_x_61:
[----:B------:R-:W-:Y:S05]  /*3ff0*/  BSYNC B1 ;  /* 0x0000000000017941 */ /* 0x000fea0003800000 */
.L_x_60:
        /* <DEDUP_REMOVED lines=12> */
.L_x_63:
[----:B------:R-:W-:Y:S05]  /*40c0*/  BSYNC B1 ;  /* 0x0000000000017941 */ /* 0x000fea0003800000 */
.L_x_62:
        /* <DEDUP_REMOVED lines=12> */
.L_x_65:
[----:B------:R-:W-:Y:S05]  /*4190*/  BSYNC B1 ;  /* 0x0000000000017941 */ /* 0x000fea0003800000 */
.L_x_64:
        /* <DEDUP_REMOVED lines=12> */
.L_x_67:
[----:B------:R-:W-:Y:S05]  /*4260*/  BSYNC B1 ;  /* 0x0000000000017941 */ /* 0x000fea0003800000 */
.L_x_66:
        /* <DEDUP_REMOVED lines=12> */
.L_x_69:
[----:B------:R-:W-:Y:S05]  /*4330*/  BSYNC B1 ;  /* 0x0000000000017941 */ /* 0x000fea0003800000 */
.L_x_68:
        /* <DEDUP_REMOVED lines=12> */
.L_x_71:
[----:B------:R-:W-:Y:S05]  /*4400*/  BSYNC B1 ;  /* 0x0000000000017941 */ /* 0x000fea0003800000 */
.L_x_70:
        /* <DEDUP_REMOVED lines=12> */
.L_x_73:
[----:B------:R-:W-:Y:S05]  /*44d0*/  BSYNC B1 ;  /* 0x0000000000017941 */ /* 0x000fea0003800000 */
.L_x_72:
        /* <DEDUP_REMOVED lines=12> */
.L_x_75:
[----:B------:R-:W-:Y:S05]  /*45a0*/  BSYNC B1 ;  /* 0x0000000000017941 */ /* 0x000fea0003800000 */
.L_x_74:
        /* <DEDUP_REMOVED lines=12> */
.L_x_77:
[----:B------:R-:W-:Y:S05]  /*4670*/  BSYNC B1 ;  /* 0x0000000000017941 */ /* 0x000fea0003800000 */
.L_x_76:
        /* <DEDUP_REMOVED lines=12> */
.L_x_79:
[----:B------:R-:W-:Y:S05]  /*4740*/  BSYNC B1 ;  /* 0x0000000000017941 */ /* 0x000fea0003800000 */
.L_x_78:
        /* <DEDUP_REMOVED lines=12> */
.L_x_81:
[----:B------:R-:W-:Y:S05]  /*4810*/  BSYNC B1 ;  /* 0x0000000000017941 */ /* 0x000fea0003800000 */
.L_x_80:
        /* <DEDUP_REMOVED lines=12> */
.L_x_83:
[----:B------:R-:W-:Y:S05]  /*48e0*/  BSYNC B1 ;  /* 0x0000000000017941 */ /* 0x000fea0003800000 */
.L_x_82:
        /* <DEDUP_REMOVED lines=12> */
.L_x_85:
[----:B------:R-:W-:Y:S05]  /*49b0*/  BSYNC B1 ;  /* 0x0000000000017941 */ /* 0x000fea0003800000 */
.L_x_84:
        /* <DEDUP_REMOVED lines=12> */
.L_x_87:
[----:B------:R-:W-:Y:S05]  /*4a80*/  BSYNC B1 ;  /* 0x0000000000017941 */ /* 0x000fea0003800000 */
.L_x_86:
        /* <DEDUP_REMOVED lines=12> */
.L_x_89:
[----:B------:R-:W-:Y:S05]  /*4b50*/  BSYNC B1 ;  /* 0x0000000000017941 */ /* 0x000fea0003800000 */
.L_x_88:
        /* <DEDUP_REMOVED lines=12> */
.L_x_91:
[----:B------:R-:W-:Y:S05]  /*4c20*/  BSYNC B1 ;  /* 0x0000000000017941 */ /* 0x000fea0003800000 */
.L_x_90:
        /* <DEDUP_REMOVED lines=12> */
.L_x_93:
[----:B------:R-:W-:Y:S05]  /*4cf0*/  BSYNC B1 ;  /* 0x0000000000017941 */ /* 0x000fea0003800000 */
.L_x_92:
        /* <DEDUP_REMOVED lines=12> */
.L_x_95:
[----:B------:R-:W-:Y:S05]  /*4dc0*/  BSYNC B1 ;  /* 0x0000000000017941 */ /* 0x000fea0003800000 */
.L_x_94:
        /* <DEDUP_REMOVED lines=12> */
.L_x_97:
[----:B------:R-:W-:Y:S05]  /*4e90*/  BSYNC B1 ;  /* 0x0000000000017941 */ /* 0x000fea0003800000 */
.L_x_96:
        /* <DEDUP_REMOVED lines=12> */
.L_x_99:
[----:B------:R-:W-:Y:S05]  /*4f60*/  BSYNC B1 ;  /* 0x0000000000017941 */ /* 0x000fea0003800000 */
.L_x_98:
        /* <DEDUP_REMOVED lines=12> */
.L_x_101:
[----:B------:R-:W-:Y:S05]  /*5030*/  BSYNC B1 ;  /* 0x0000000000017941 */ /* 0x000fea0003800000 */
.L_x_100:
        /* <DEDUP_REMOVED lines=12> */
.L_x_103:
[----:B------:R-:W-:Y:S05]  /*5100*/  BSYNC B1 ;  /* 0x0000000000017941 */ /* 0x000fea0003800000 */
.L_x_102:
        /* <DEDUP_REMOVED lines=12> */
.L_x_105:
[----:B------:R-:W-:Y:S05]  /*51d0*/  BSYNC B1 ;  /* 0x0000000000017941 */ /* 0x000fea0003800000 */
.L_x_104:
        /* <DEDUP_REMOVED lines=12> */
.L_x_107:
[----:B------:R-:W-:Y:S05]  /*52a0*/  BSYNC B1 ;  /* 0x0000000000017941 */ /* 0x000fea0003800000 */
.L_x_106:
        /* <DEDUP_REMOVED lines=12> */
.L_x_109:
[----:B------:R-:W-:Y:S05]  /*5370*/  BSYNC B1 ;  /* 0x0000000000017941 */ /* 0x000fea0003800000 */
.L_x_108:
        /* <DEDUP_REMOVED lines=12> */
.L_x_111:
[----:B------:R-:W-:Y:S05]  /*5440*/  BSYNC B1 ;  /* 0x0000000000017941 */ /* 0x000fea0003800000 */
.L_x_110:
        /* <DEDUP_REMOVED lines=12> */
.L_x_113:
[----:B------:R-:W-:Y:S05]  /*5510*/  BSYNC B1 ;  /* 0x0000000000017941 */ /* 0x000fea0003800000 */
.L_x_112:
        /* <DEDUP_REMOVED lines=12> */
.L_x_115:
[----:B------:R-:W-:Y:S05]  /*55e0*/  BSYNC B1 ;  /* 0x0000000000017941 */ /* 0x000fea0003800000 */
.L_x_114:
        /* <DEDUP_REMOVED lines=12> */
.L_x_117:
[----:B------:R-:W-:Y:S05]  /*56b0*/  BSYNC B1 ;  /* 0x0000000000017941 */ /* 0x000fea0003800000 */
.L_x_116:
        /* <DEDUP_REMOVED lines=12> */
.L_x_119:
[----:B------:R-:W-:Y:S05]  /*5780*/  BSYNC B1 ;  /* 0x0000000000017941 */ /* 0x000fea0003800000 */
.L_x_118:
        /* <DEDUP_REMOVED lines=12> */
.L_x_121:
[----:B------:R-:W-:Y:S05]  /*5850*/  BSYNC B1 ;  /* 0x0000000000017941 */ /* 0x000fea0003800000 */
.L_x_120:
        /* <DEDUP_REMOVED lines=12> */
.L_x_123:
[----:B------:R-:W-:Y:S05]  /*5920*/  BSYNC B1 ;  /* 0x0000000000017941 */ /* 0x000fea0003800000 */
.L_x_122:
        /* <DEDUP_REMOVED lines=12> */
.L_x_125:
[----:B------:R-:W-:Y:S05]  /*59f0*/  BSYNC B1 ;  /* 0x0000000000017941 */ /* 0x000fea0003800000 */
.L_x_124:
        /* <DEDUP_REMOVED lines=12> */
.L_x_127:
[----:B------:R-:W-:Y:S05]  /*5ac0*/  BSYNC B1 ;  /* 0x0000000000017941 */ /* 0x000fea0003800000 */
.L_x_126:
        /* <DEDUP_REMOVED lines=12> */
.L_x_129:
[----:B------:R-:W-:Y:S05]  /*5b90*/  BSYNC B1 ;  /* 0x0000000000017941 */ /* 0x000fea0003800000 */
.L_x_128:
        /* <DEDUP_REMOVED lines=12> */
.L_x_131:
[----:B------:R-:W-:Y:S05]  /*5c60*/  BSYNC B1 ;  /* 0x0000000000017941 */ /* 0x000fea0003800000 */
.L_x_130:
        /* <DEDUP_REMOVED lines=12> */
.L_x_133:
[----:B------:R-:W-:Y:S05]  /*5d30*/  BSYNC B1 ;  /* 0x0000000000017941 */ /* 0x000fea0003800000 */
.L_x_132:
        /* <DEDUP_REMOVED lines=12> */
.L_x_135:
[----:B------:R-:W-:Y:S05]  /*5e00*/  BSYNC B1 ;  /* 0x0000000000017941 */ /* 0x000fea0003800000 */
.L_x_134:
        /* <DEDUP_REMOVED lines=12> */
.L_x_137:
[----:B------:R-:W-:Y:S05]  /*5ed0*/  BSYNC B1 ;  /* 0x0000000000017941 */ /* 0x000fea0003800000 */
.L_x_136:
        /* <DEDUP_REMOVED lines=12> */
.L_x_139:
[----:B------:R-:W-:Y:S05]  /*5fa0*/  BSYNC B1 ;  /* 0x0000000000017941 */ /* 0x000fea0003800000 */
.L_x_138:
        /* <DEDUP_REMOVED lines=12> */
.L_x_141:
[----:B------:R-:W-:Y:S05]  /*6070*/  BSYNC B1 ;  /* 0x0000000000017941 */ /* 0x000fea0003800000 */
.L_x_140:
        /* <DEDUP_REMOVED lines=12> */
.L_x_143:
[----:B------:R-:W-:Y:S05]  /*6140*/  BSYNC B1 ;  /* 0x0000000000017941 */ /* 0x000fea0003800000 */
.L_x_142:
        /* <DEDUP_REMOVED lines=12> */
.L_x_145:
[----:B------:R-:W-:Y:S05]  /*6210*/  BSYNC B1 ;  /* 0x0000000000017941 */ /* 0x000fea0003800000 */
.L_x_144:
        /* <DEDUP_REMOVED lines=12> */
.L_x_147:
[----:B------:R-:W-:Y:S05]  /*62e0*/  BSYNC B1 ;  /* 0x0000000000017941 */ /* 0x000fea0003800000 */
.L_x_146:
        /* <DEDUP_REMOVED lines=12> */
.L_x_149:
[----:B------:R-:W-:Y:S05]  /*63b0*/  BSYNC B1 ;  /* 0x0000000000017941 */ /* 0x000fea0003800000 */
.L_x_148:
        /* <DEDUP_REMOVED lines=12> */
.L_x_151:
[----:B------:R-:W-:Y:S05]  /*6480*/  BSYNC B1 ;  /* 0x0000000000017941 */ /* 0x000fea0003800000 */
.L_x_150:
        /* <DEDUP_REMOVED lines=12> */
.L_x_153:
[----:B------:R-:W-:Y:S05]  /*6550*/  BSYNC B1 ;  /* 0x0000000000017941 */ /* 0x000fea0003800000 */
.L_x_152:
        /* <DEDUP_REMOVED lines=12> */
.L_x_155:
[----:B------:R-:W-:Y:S05]  /*6620*/  BSYNC B1 ;  /* 0x0000000000017941 */ /* 0x000fea0003800000 */
.L_x_154:
        /* <DEDUP_REMOVED lines=12> */
.L_x_157:
[----:B------:R-:W-:Y:S05]  /*66f0*/  BSYNC B1 ;  /* 0x0000000000017941 */ /* 0x000fea0003800000 */
.L_x_156:
        /* <DEDUP_REMOVED lines=12> */
.L_x_159:
[----:B------:R-:W-:Y:S05]  /*67c0*/  BSYNC B1 ;  /* 0x0000000000017941 */ /* 0x000fea0003800000 */
.L_x_158:
        /* <DEDUP_REMOVED lines=12> */
.L_x_161:
[----:B------:R-:W-:Y:S05]  /*6890*/  BSYNC B1 ;  /* 0x0000000000017941 */ /* 0x000fea0003800000 */
.L_x_160:
        /* <DEDUP_REMOVED lines=12> */
.L_x_163:
[----:B------:R-:W-:Y:S05]  /*6960*/  BSYNC B1 ;  /* 0x0000000000017941 */ /* 0x000fea0003800000 */
.L_x_162:
[----:B-----5:R-:W-:Y:S01]  /*6970*/  LOP3.LUT R26, R26, 0xff, RZ, 0xc0, !PT ;  /* 0x000000ff1a1a7812 */ /* 0x020fe200078ec0ff */
[----:B------:R-:W-:Y:S01]  /*6980*/  BSSY B1, `(.L_x_164) ;  /* 0x000000b000017945 */ /* 0x000fe20003800000 */
[----:B------:R-:W-:Y:S02]  /*6990*/  ISETP.LT.OR P0, PT, R6, 0x7a, !P0 ;  /* 0x0000007a0600780c */ /* 0x000fe40004701670 */
[----:B------:R-:W-:-:S05]  /*69a0*/  F2FP.F16.E4M3.UNPACK_B R26, R26 ;  /* 0x0000001aff1a723e */ /* 0x000fca00020006ff */
[----:B------:R-:W-:-:S05]  /*69b0*/  HADD2.F32 R26, -RZ, R26.H0_H0 ;  /* 0x2000001aff1a7230 */ /* 0x000fca0000004100 */
[----:B------:R-:W-:-:S04]  /*69c0*/  FMUL R26, R26, R15 ;  /* 0x0000000f1a1a7220 */ /* 0x000fc80000400000 */
[----:B------:R-:W-:Y:S01]  /*69d0*/  FFMA R26, R23, R14, R26 ;  /* 0x0000000e171a7223 */ /* 0x000fe2000000001a */
[----:B------:R-:W-:-:S04]  /*69e0*/  PRMT R23, RZ, 0x7610, R23 ;  /* 0x00007610ff177816 */ /* 0x000fc80000000017 */
[----:B----4-:R-:W-:-:S05]  /*69f0*/  F2FP.SATFINITE.E4M3.F32.PACK_AB_MERGE_C R27, RZ, R26, RZ ;  /* 0x0000001aff1b723e */ /* 0x010fca00048070ff */
[----:B------:R4:W-:Y:S01]  /*6a00*/  @!P4 STG.E.U8 desc[UR18][R20.64+0x78], R27 ;  /* 0x0000781b1400c986 */ /* 0x0009e2000c101112 */
[----:B------:R-:W-:Y:S05]  /*6a10*/  @P0 BRA `(.L_x_165) ;  /* 0x0000000000040947 */ /* 0x000fea0003800000 */
[----:B------:R0:W5:Y:S02]  /*6a20*/  LDG.E.U8 R23, desc[UR18][R4.64+0x79] ;  /* 0x0000791204177981 */ /* 0x000164000c1e1100 */
.L_x_165:
[----:B------:R-:W-:Y:S05]  /*6a30*/  BSYNC B1 ;  /* 0x0000000000017941 */ /* 0x000fea0003800000 */
.L_x_164:
[----:B-----5:R-:W-:Y:S01]  /*6a40*/  LOP3.LUT R23, R23, 0xff, RZ, 0xc0, !PT ;  /* 0x000000ff17177812 */ /* 0x020fe200078ec0ff */
[----:B------:R-:W-:Y:S01]  /*6a50*/  BSSY B1, `(.L_x_166) ;  /* 0x000000b000017945 */ /* 0x000fe20003800000 */
[----:B------:R-:W-:Y:S02]  /*6a60*/  ISETP.LT.OR P3, PT, R6, 0x79, !P1 ;  /* 0x000000790600780c */ /* 0x000fe40004f61670 */
[----:B------:R-:W-:-:S05]  /*6a70*/  F2FP.F16.E4M3.UNPACK_B R23, R23 ;  /* 0x00000017ff17723e */ /* 0x000fca00020006ff */
[----:B0-2---:R-:W-:-:S05]  /*6a80*/  HADD2.F32 R4, -RZ, R23.H0_H0 ;  /* 0x20000017ff047230 */ /* 0x005fca0000004100 */
[----:B------:R-:W-:Y:S01]  /*6a90*/  FMUL R5, R4, R15 ;  /* 0x0000000f04057220 */ /* 0x000fe20000400000 */
[----:B------:R-:W-:-:S03]  /*6aa0*/  PRMT R4, RZ, 0x7610, R4 ;  /* 0x00007610ff047816 */ /* 0x000fc60000000004 */
[----:B------:R-:W-:-:S05]  /*6ab0*/  FFMA R5, R22, R14, R5 ;  /* 0x0000000e16057223 */ /* 0x000fca0000000005 */
[----:B------:R-:W-:-:S05]  /*6ac0*/  F2FP.SATFINITE.E4M3.F32.PACK_AB_MERGE_C R5, RZ, R5, RZ ;  /* 0x00000005ff05723e */ /* 0x000fca00048070ff */
[----:B------:R0:W-:Y:S01]  /*6ad0*/  @!P0 STG.E.U8 desc[UR18][R20.64+0x79], R5 ;  /* 0x0000790514008986 */ /* 0x0001e2000c101112 */
[----:B------:R-:W-:Y:S05]  /*6ae0*/  @P3 BRA `(.L_x_167) ;  /* 0x0000000000043947 */ /* 0x000fea0003800000 */
[----:B------:R2:W5:Y:S02]  /*6af0*/  LDG.E.U8 R4, desc[UR18][R24.64+0x78] ;  /* 0x0000781218047981 */ /* 0x000564000c1e1100 */
.L_x_167:
[----:B------:R-:W-:Y:S05]  /*6b00*/  BSYNC B1 ;  /* 0x0000000000017941 */ /* 0x000fea0003800000 */
.L_x_166:
[----:B-----5:R-:W-:Y:S01]  /*6b10*/  LOP3.LUT R4, R4, 0xff, RZ, 0xc0, !PT ;  /* 0x000000ff04047812 */ /* 0x020fe200078ec0ff */
[----:B------:R-:W-:Y:S01]  /*6b20*/  BSSY B1, `(.L_x_168) ;  /* 0x000000b000017945 */ /* 0x000fe20003800000 */
[----:B------:R-:W-:Y:S02]  /*6b30*/  ISETP.LT.OR P1, PT, R6, 0x7a, !P1 ;  /* 0x0000007a0600780c */ /* 0x000fe40004f21670 */
[----:B------:R-:W-:-:S05]  /*6b40*/  F2FP.F16.E4M3.UNPACK_B R4, R4 ;  /* 0x00000004ff04723e */ /* 0x000fca00020006ff */
[----:B------:R-:W-:-:S05]  /*6b50*/  HADD2.F32 R4, -RZ, R4.H0_H0 ;  /* 0x20000004ff047230 */ /* 0x000fca0000004100 */
[----:B------:R-:W-:-:S04]  /*6b60*/  FMUL R4, R4, R15 ;  /* 0x0000000f04047220 */ /* 0x000fc80000400000 */
[----:B------:R-:W-:-:S05]  /*6b70*/  FFMA R4, R89, R14, R4 ;  /* 0x0000000e59047223 */ /* 0x000fca0000000004 */
[----:B0-----:R-:W-:Y:S02]  /*6b80*/  F2FP.SATFINITE.E4M3.F32.PACK_AB_MERGE_C R5, RZ, R4, RZ ;  /* 0x00000004ff05723e */ /* 0x001fe400048070ff */
[----:B------:R-:W-:-:S03]  /*6b90*/  PRMT R4, RZ, 0x7610, R4 ;  /* 0x00007610ff047816 */ /* 0x000fc60000000004 */
[----:B------:R0:W-:Y:S01]  /*6ba0*/  @!P3 STG.E.U8 desc[UR18][R18.64+0x78], R5 ;  /* 0x000078051200b986 */ /* 0x0001e2000c101112 */
[----:B------:R-:W-:Y:S05]  /*6bb0*/  @P1 BRA `(.L_x_169) ;  /* 0x0000000000041947 */ /* 0x000fea0003800000 */
[----:B------:R0:W5:Y:S02]  /*6bc0*/  LDG.E.U8 R4, desc[UR18][R24.64+0x79] ;  /* 0x0000791218047981 */ /* 0x000164000c1e1100 */
.L_x_169:
[----:B------:R-:W-:Y:S05]  /*6bd0*/  BSYNC B1 ;  /* 0x0000000000017941 */ /* 0x000fea0003800000 */
.L_x_168:
[----:B------:R-:W-:Y:S05]  /*6be0*/  @P1 BRA `(.L_x_170) ;  /* 0x0000001000281947 */ /* 0x000fea0003800000 */
[----:B-----5:R-:W-:-:S04]  /*6bf0*/  LOP3.LUT R4, R4, 0xff, RZ, 0xc0, !PT ;  /* 0x000000ff04047812 */ /* 0x020fc800078ec0ff */
[----:B------:R-:W-:-:S05]  /*6c00*/  F2FP.F16.E4M3.UNPACK_B R4, R4 ;  /* 0x00000004ff04723e */ /* 0x000fca00020006ff */
[----:B------:R-:W-:-:S05]  /*6c10*/  HADD2.F32 R4, -RZ, R4.H0_H0 ;  /* 0x20000004ff047230 */ /* 0x000fca0000004100 */
[----:B0-----:R-:W-:-:S04]  /*6c20*/  FMUL R5, R4, R15 ;  /* 0x0000000f04057220 */ /* 0x001fc80000400000 */
[----:B------:R-:W-:-:S05]  /*6c30*/  FFMA R5, R88, R14, R5 ;  /* 0x0000000e58057223 */ /* 0x000fca0000000005 */
[----:B------:R-:W-:-:S05]  /*6c40*/  F2FP.SATFINITE.E4M3.F32.PACK_AB_MERGE_C R5, RZ, R5, RZ ;  /* 0x00000005ff05723e */ /* 0x000fca00048070ff */
[----:B------:R0:W-:Y:S01]  /*6c50*/  STG.E.U8 desc[UR18][R18.64+0x79], R5 ;  /* 0x0000790512007986 */ /* 0x0001e2000c101112 */
[----:B------:R-:W-:Y:S05]  /*6c60*/  BRA `(.L_x_170) ;  /* 0x0000001000087947 */ /* 0x000fea0003800000 */
.L_x_41:
[----:B------:R-:W-:Y:S01]  /*6c70*/  ISETP.GE.AND P1, PT, R30, 0x1, PT ;  /* 0x000000011e00780c */ /* 0x000fe20003f26270 */
[-C--:B--2---:R-:W-:Y:S01]  /*6c80*/  FMUL R151, R151, R14.reuse ;  /* 0x0000000e97977220 */ /* 0x084fe20000400000 */
[-C--:B------:R-:W-:Y:S01]  /*6c90*/  FMUL R146, R146, R14.reuse ;  /* 0x0000000e92927220 */ /* 0x080fe20000400000 */
[----:B------:R-:W-:Y:S01]  /*6ca0*/  ISETP.GE.AND P0, PT, R30, 0x9, PT ;  /* 0x000000091e00780c */ /* 0x000fe20003f06270 */
[-C--:B------:R-:W-:Y:S01]  /*6cb0*/  FMUL R149, R149, R14.reuse ;  /* 0x0000000e95957220 */ /* 0x080fe20000400000 */
[----:B------:R-:W-:Y:S01]  /*6cc0*/  ISETP.LT.OR P4, PT, R6, 0x1, !P1 ;  /* 0x000000010600780c */ /* 0x000fe20004f81670 */
[-C--:B------:R-:W-:Y:S01]  /*6cd0*/  FMUL R144, R144, R14.reuse ;  /* 0x0000000e90907220 */ /* 0x080fe20000400000 */
[----:B------:R-:W-:Y:S01]  /*6ce0*/  ISETP.LT.OR P5, PT, R6, 0x2, !P1 ;  /* 0x000000020600780c */ /* 0x000fe20004fa1670 */
[-C--:B------:R-:W-:Y:S01]  /*6cf0*/  FMUL R147, R147, R14.reuse ;  /* 0x0000000e93937220 */ /* 0x080fe20000400000 */
[----:B------:R-:W-:Y:S01]  /*6d00*/  F2FP.SATFINITE.E4M3.F32.PACK_AB_MERGE_C R151, RZ, R151, RZ ;  /* 0x00000097ff97723e */ /* 0x000fe200048070ff */
[----:B------:R-:W-:Y:S01]  /*6d10*/  FMUL R142, R142, R14 ;  /* 0x0000000e8e8e7220 */ /* 0x000fe20000400000 */
[----:B------:R-:W-:Y:S01]  /*6d20*/  F2FP.SATFINITE.E4M3.F32.PACK_AB_MERGE_C R5, RZ, R146, RZ ;  /* 0x00000092ff05723e */ /* 0x000fe200048070ff */
[-C--:B------:R-:W-:Y:S01]  /*6d30*/  FMUL R145, R145, R14.reuse ;  /* 0x0000000e91917220 */ /* 0x080fe20000400000 */
[----:B------:R-:W-:Y:S01]  /*6d40*/  ISETP.LT.OR P3, PT, R6, 0x1, !P0 ;  /* 0x000000010600780c */ /* 0x000fe20004761670 */
[-C--:B------:R-:W-:Y:S01]  /*6d50*/  FMUL R140, R140, R14.reuse ;  /* 0x0000000e8c8c7220 */ /* 0x080fe20000400000 */
[C---:B------:R-:W-:Y:S01]  /*6d60*/  ISETP.LT.OR P6, PT, R6.reuse, 0xa, !P1 ;  /* 0x0000000a0600780c */ /* 0x040fe20004fc1670 */
[-C--:B------:R-:W-:Y:S01]  /*6d70*/  FMUL R143, R143, R14.reuse ;  /* 0x0000000e8f8f7220 */ /* 0x080fe20000400000 */
[----:B------:R-:W-:Y:S01]  /*6d80*/  F2FP.SATFINITE.E4M3.F32.PACK_AB_MERGE_C R149, RZ, R149, RZ ;  /* 0x00000095ff95723e */ /* 0x000fe200048070ff */
[----:B------:R-:W-:Y:S01]  /*6d90*/  @!P4 STG.E.U8 desc[UR18][R20.64], R151 ;  /* 0x000000971400c986 */ /* 0x000fe2000c101112 */
[----:B------:R-:W-:Y:S01]  /*6da0*/  ISETP.LT.OR P4, PT, R6, 0x2, !P0 ;  /* 0x000000020600780c */ /* 0x000fe20004781670 */
[----:B------:R-:W-:Y:S01]  /*6db0*/  FMUL R138, R138, R14 ;  /* 0x0000000e8a8a7220 */ /* 0x000fe20000400000 */
[----:B------:R-:W-:Y:S01]  /*6dc0*/  F2FP.SATFINITE.E4M3.F32.PACK_AB_MERGE_C R25, RZ, R144, RZ ;  /* 0x00000090ff19723e */ /* 0x000fe200048070ff */
[----:B------:R0:W-:Y:S01]  /*6dd0*/  @!P5 STG.E.U8 desc[UR18][R20.64+0x1], R5 ;  /* 0x000001051400d986 */ /* 0x0001e2000c101112 */
[C---:B------:R-:W-:Y:S01]  /*6de0*/  ISETP.LT.OR P5, PT, R6.reuse, 0x9, !P1 ;  /* 0x000000090600780c */ /* 0x040fe20004fa1670 */
[-C--:B------:R-:W-:Y:S01]  /*6df0*/  FMUL R141, R141, R14.reuse ;  /* 0x0000000e8d8d7220 */ /* 0x080fe20000400000 */
[----:B------:R-:W-:Y:S01]  /*6e00*/  F2FP.SATFINITE.E4M3.F32.PACK_AB_MERGE_C R147, RZ, R147, RZ ;  /* 0x00000093ff93723e */ /* 0x000fe200048070ff */
[----:B------:R-:W-:Y:S01]  /*6e10*/  @!P3 STG.E.U8 desc[UR18][R18.64], R149 ;  /* 0x000000951200b986 */ /* 0x000fe2000c101112 */
[----:B------:R-:W-:Y:S01]  /*6e20*/  ISETP.LT.OR P3, PT, R6, 0x9, !P0 ;  /* 0x000000090600780c */ /* 0x000fe20004761670 */
[-C--:B------:R-:W-:Y:S01]  /*6e30*/  FMUL R136, R136, R14.reuse ;  /* 0x0000000e88887220 */ /* 0x080fe20000400000 */
[----:B------:R-:W-:Y:S01]  /*6e40*/  F2FP.SATFINITE.E4M3.F32.PACK_AB_MERGE_C R145, RZ, R145, RZ ;  /* 0x00000091ff91723e */ /* 0x000fe200048070ff */
[-C--:B------:R-:W-:Y:S01]  /*6e50*/  FMUL R139, R139, R14.reuse ;  /* 0x0000000e8b8b7220 */ /* 0x080fe20000400000 */
[----:B------:R-:W-:Y:S01]  /*6e60*/  F2FP.SATFINITE.E4M3.F32.PACK_AB_MERGE_C R143, RZ, R143, RZ ;  /* 0x0000008fff8f723e */ /* 0x000fe200048070ff */
[----:B------:R1:W-:Y:S01]  /*6e70*/  @!P4 STG.E.U8 desc[UR18][R18.64+0x1], R25 ;  /* 0x000001191200c986 */ /* 0x0003e2000c101112 */
[----:B------:R-:W-:Y:S01]  /*6e80*/  ISETP.LT.OR P4, PT, R6, 0xa, !P0 ;  /* 0x0000000a0600780c */ /* 0x000fe20004781670 */
[----:B------:R-:W-:Y:S01]  /*6e90*/  FMUL R134, R134, R14 ;  /* 0x0000000e86867220 */ /* 0x000fe20000400000 */
[----:B0-----:R-:W-:Y:S01]  /*6ea0*/  F2FP.SATFINITE.E4M3.F32.PACK_AB_MERGE_C R5, RZ, R142, RZ ;  /* 0x0000008eff05723e */ /* 0x001fe200048070ff */
[----:B------:R-:W-:Y:S01]  /*6eb0*/  @!P5 STG.E.U8 desc[UR18][R20.64+0x8], R147 ;  /* 0x000008931400d986 */ /* 0x000fe2000c101112 */
[C---:B------:R-:W-:Y:S01]  /*6ec0*/  ISETP.LT.OR P5, PT, R6.reuse, 0x11, !P1 ;  /* 0x000000110600780c */ /* 0x040fe20004fa1670 */
[-C--:B------:R-:W-:Y:S01]  /*6ed0*/  FMUL R137, R137, R14.reuse ;  /* 0x0000000e89897220 */ /* 0x080fe20000400000 */
[----:B------:R-:W-:Y:S01]  /*6ee0*/  F2FP.SATFINITE.E4M3.F32.PACK_AB_MERGE_C R141, RZ, R141, RZ ;  /* 0x0000008dff8d723e */ /* 0x000fe200048070ff */
[----:B------:R0:W-:Y:S01]  /*6ef0*/  @!P6 STG.E.U8 desc[UR18][R20.64+0x9], R5 ;  /* 0x000009051400e986 */ /* 0x0001e2000c101112 */
[----:B------:R-:W-:Y:S01]  /*6f00*/  ISETP.LT.OR P6, PT, R6, 0x12, !P1 ;  /* 0x000000120600780c */ /* 0x000fe20004fc1670 */
[----:B------:R-:W-:Y:S01]  /*6f10*/  FMUL R132, R132, R14 ;  /* 0x0000000e84847220 */ /* 0x000fe20000400000 */
[----:B------:R-:W-:Y:S01]  /*6f20*/  F2FP.SATFINITE.E4M3.F32.PACK_AB_MERGE_C R139, RZ, R139, RZ ;  /* 0x0000008bff8b723e */ /* 0x000fe200048070ff */
[----:B------:R-:W-:Y:S01]  /*6f30*/  @!P3 STG.E.U8 desc[UR18][R18.64+0x8], R145 ;  /* 0x000008911200b986 */ /* 0x000fe2000c101112 */
[----:B-1----:R-:W-:Y:S01]  /*6f40*/  F2FP.SATFINITE.E4M3.F32.PACK_AB_MERGE_C R25, RZ, R140, RZ ;  /* 0x0000008cff19723e */ /* 0x002fe200048070ff */
[-C--:B------:R-:W-:Y:S01]  /*6f50*/  FMUL R135, R135, R14.reuse ;  /* 0x0000000e87877220 */ /* 0x080fe20000400000 */
[----:B------:R-:W-:Y:S01]  /*6f60*/  ISETP.LT.OR P3, PT, R6, 0x11, !P0 ;  /* 0x000000110600780c */ /* 0x000fe20004761670 */
[-C--:B------:R-:W-:Y:S01]  /*6f70*/  FMUL R130, R130, R14.reuse ;  /* 0x0000000e82827220 */ /* 0x080fe20000400000 */
[----:B------:R-:W-:Y:S01]  /*6f80*/  F2FP.SATFINITE.E4M3.F32.PACK_AB_MERGE_C R137, RZ, R137, RZ ;  /* 0x00000089ff89723e */ /* 0x000fe200048070ff */
[----:B------:R1:W-:Y:S01]  /*6f90*/  @!P4 STG.E.U8 desc[UR18][R18.64+0x9], R25 ;  /* 0x000009191200c986 */ /* 0x0003e2000c101112 */
[C---:B------:R-:W-:Y:S01]  /*6fa0*/  ISETP.LT.OR P4, PT, R6.reuse, 0x12, !P0 ;  /* 0x000000120600780c */ /* 0x040fe20004781670 */
[----:B------:R-:W-:Y:S01]  /*6fb0*/  FMUL R133, R133, R14 ;  /* 0x0000000e85857220 */ /* 0x000fe20000400000 */
[----:B0-----:R-:W-:Y:S01]  /*6fc0*/  F2FP.SATFINITE.E4M3.F32.PACK_AB_MERGE_C R5, RZ, R138, RZ ;  /* 0x0000008aff05723e */ /* 0x001fe200048070ff */
[----:B------:R-:W-:Y:S01]  /*6fd0*/  @!P5 STG.E.U8 desc[UR18][R20.64+0x10], R143 ;  /* 0x0000108f1400d986 */ /* 0x000fe2000c101112 */
[----:B------:R-:W-:Y:S01]  /*6fe0*/  ISETP.LT.OR P5, PT, R6, 0x19, !P1 ;  /* 0x000000190600780c */ /* 0x000fe20004fa1670 */
[-C--:B------:R-:W-:Y:S01]  /*6ff0*/  FMUL R128, R128, R14.reuse ;  /* 0x0000000e80807220 */ /* 0x080fe20000400000 */
[----:B------:R-:W-:Y:S01]  /*7000*/  F2FP.SATFINITE.E4M3.F32.PACK_AB_MERGE_C R135, RZ, R135, RZ ;  /* 0x00000087ff87723e */ /* 0x000fe200048070ff */
[----:B------:R0:W-:Y:S01]  /*7010*/  @!P6 STG.E.U8 desc[UR18][R20.64+0x11], R5 ;  /* 0x000011051400e986 */ /* 0x0001e2000c101112 */
[----:B------:R-:W-:Y:S01]  /*7020*/  ISETP.LT.OR P6, PT, R6, 0x1a, !P1 ;  /* 0x0000001a0600780c */ /* 0x000fe20004fc1670 */
[-C--:B------:R-:W-:Y:S01]  /*7030*/  FMUL R131, R131, R14.reuse ;  /* 0x0000000e83837220 */ /* 0x080fe20000400000 */
[----:B------:R-:W-:Y:S01]  /*7040*/  FMUL R126, R126, R14 ;  /* 0x0000000e7e7e7220 */ /* 0x000fe20000400000 */
[----:B-1----:R-:W-:Y:S01]  /*7050*/  F2FP.SATFINITE.E4M3.F32.PACK_AB_MERGE_C R25, RZ, R136, RZ ;  /* 0x00000088ff19723e */ /* 0x002fe200048070ff */
[----:B------:R-:W-:Y:S01]  /*7060*/  @!P3 STG.E.U8 desc[UR18][R18.64+0x10], R141 ;  /* 0x0000108d1200b986 */ /* 0x000fe2000c101112 */
[C---:B------:R-:W-:Y:S01]  /*7070*/  ISETP.LT.OR P3, PT, R6.reuse, 0x19, !P0 ;  /* 0x000000190600780c */ /* 0x040fe20004761670 */
        /* <DEDUP_REMOVED lines=37> */
[-C--:B------:R-:W-:Y:S01]  /*72d0*/  FMUL R114, R114, R14.reuse ;  /* 0x0000000e72727220 */ /* 0x080fe20000400000 */
        /* <DEDUP_REMOVED lines=81> */
[C---:B------:R-:W-:Y:S01]  /*77f0*/  ISETP.LT.OR P6, PT, R6.reuse, 0x52, !P1 ;  /* 0x000000520600780c */ /* 0x040fe20004fc1670 */
        /* <DEDUP_REMOVED lines=22> */
[----:B------:R-:W-:-:S02]  /*7960*/  ISETP.LT.OR P3, PT, R6, 0x59, !P0 ;  /* 0x000000590600780c */ /* 0x000fc40004761670 */
[----:B------:R-:W-:Y:S01]  /*7970*/  F2FP.SATFINITE.E4M3.F32.PACK_AB_MERGE_C R93, RZ, R93, RZ ;  /* 0x0000005dff5d723e */ /* 0x000fe200048070ff */
[----:B------:R1:W-:Y:S01]  /*7980*/  @!P4 STG.E.U8 desc[UR18][R18.64+0x51], R25 ;  /* 0x000051191200c986 */ /* 0x0003e2000c101112 */
[C---:B------:R-:W-:Y:S02]  /*7990*/  ISETP.LT.OR P4, PT, R6.reuse, 0x5a, !P0 ;  /* 0x0000005a0600780c */ /* 0x040fe40004781670 */
[----:B0-----:R-:W-:Y:S01]  /*79a0*/  F2FP.SATFINITE.E4M3.F32.PACK_AB_MERGE_C R5, RZ, R102, RZ ;  /* 0x00000066ff05723e */ /* 0x001fe200048070ff */
[----:B------:R-:W-:Y:S01]  /*79b0*/  @!P5 STG.E.U8 desc[UR18][R20.64+0x58], R107 ;  /* 0x0000586b1400d986 */ /* 0x000fe2000c101112 */
[C---:B------:R-:W-:Y:S02]  /*79c0*/  ISETP.LT.OR P5, PT, R6.reuse, 0x61, !P1 ;  /* 0x000000610600780c */ /* 0x040fe40004fa1670 */
[----:B------:R-:W-:Y:S01]  /*79d0*/  F2FP.SATFINITE.E4M3.F32.PACK_AB_MERGE_C R23, RZ, R23, RZ ;  /* 0x00000017ff17723e */ /* 0x000fe200048070ff */
[----:B------:R0:W-:Y:S01]  /*79e0*/  @!P6 STG.E.U8 desc[UR18][R20.64+0x59], R5 ;  /* 0x000059051400e986 */ /* 0x0001e2000c101112 */
[----:B------:R-:W-:-:S02]  /*79f0*/  ISETP.LT.OR P6, PT, R6, 0x62, !P1 ;  /* 0x000000620600780c */ /* 0x000fc40004fc1670 */
[----:B------:R-:W-:Y:S01]  /*7a00*/  F2FP.SATFINITE.E4M3.F32.PACK_AB_MERGE_C R89, RZ, R89, RZ ;  /* 0x00000059ff59723e */ /* 0x000fe200048070ff */
[----:B------:R-:W-:Y:S01]  /*7a10*/  @!P3 STG.E.U8 desc[UR18][R18.64+0x58], R105 ;  /* 0x000058691200b986 */ /* 0x000fe2000c101112 */
[----:B-1----:R-:W-:Y:S02]  /*7a20*/  F2FP.SATFINITE.E4M3.F32.PACK_AB_MERGE_C R25, RZ, R100, RZ ;  /* 0x00000064ff19723e */ /* 0x002fe400048070ff */
[C---:B------:R-:W-:Y:S02]  /*7a30*/  ISETP.LT.OR P3, PT, R6.reuse, 0x61, !P0 ;  /* 0x000000610600780c */ /* 0x040fe40004761670 */
[----:B------:R-:W-:Y:S01]  /*7a40*/  F2FP.SATFINITE.E4M3.F32.PACK_AB_MERGE_C R27, RZ, R88, RZ ;  /* 0x00000058ff1b723e */ /* 0x000fe200048070ff */
[----:B------:R1:W-:Y:S01]  /*7a50*/  @!P4 STG.E.U8 desc[UR18][R18.64+0x59], R25 ;  /* 0x000059191200c986 */ /* 0x0003e2000c101112 */
[C---:B------:R-:W-:Y:S02]  /*7a60*/  ISETP.LT.OR P4, PT, R6.reuse, 0x62, !P0 ;  /* 0x000000620600780c */ /* 0x040fe40004781670 */
[----:B0-----:R-:W-:Y:S01]  /*7a70*/  F2FP.SATFINITE.E4M3.F32.PACK_AB_MERGE_C R5, RZ, R98, RZ ;  /* 0x00000062ff05723e */ /* 0x001fe200048070ff */
[----:B------:R-:W-:Y:S01]  /*7a80*/  @!P5 STG.E.U8 desc[UR18][R20.64+0x60], R101 ;  /* 0x000060651400d986 */ /* 0x000fe2000c101112 */
[----:B------:R-:W-:-:S03]  /*7a90*/  ISETP.LT.OR P5, PT, R6, 0x69, !P1 ;  /* 0x000000690600780c */ /* 0x000fc60004fa1670 */
[----:B------:R0:W-:Y:S01]  /*7aa0*/  @!P6 STG.E.U8 desc[UR18][R20.64+0x61], R5 ;  /* 0x000061051400e986 */ /* 0x0001e2000c101112 */
[C---:B------:R-:W-:Y:S02]  /*7ab0*/  ISETP.LT.OR P6, PT, R6.reuse, 0x6a, !P1 ;  /* 0x0000006a0600780c */ /* 0x040fe40004fc1670 */
[----:B-1----:R-:W-:Y:S01]  /*7ac0*/  F2FP.SATFINITE.E4M3.F32.PACK_AB_MERGE_C R25, RZ, R96, RZ ;  /* 0x00000060ff19723e */ /* 0x002fe200048070ff */
[----:B------:R-:W-:Y:S01]  /*7ad0*/  @!P3 STG.E.U8 desc[UR18][R18.64+0x60], R103 ;  /* 0x000060671200b986 */ /* 0x000fe2000c101112 */
[----:B------:R-:W-:-:S03]  /*7ae0*/  ISETP.LT.OR P3, PT, R6, 0x69, !P0 ;  /* 0x000000690600780c */ /* 0x000fc60004761670 */
        /* <DEDUP_REMOVED lines=12> */
[C---:B------:R-:W-:Y:S01]  /*7bb0*/  ISETP.LT.OR P1, PT, R6.reuse, 0x7a, !P1 ;  /* 0x0000007a0600780c */ /* 0x040fe20004f21670 */
[----:B------:R2:W-:Y:S01]  /*7bc0*/  @!P5 STG.E.U8 desc[UR18][R20.64+0x70], R95 ;  /* 0x0000705f1400d986 */ /* 0x0005e2000c101112 */
[C---:B------:R-:W-:Y:S02]  /*7bd0*/  ISETP.LT.OR P5, PT, R6.reuse, 0x72, !P0 ;  /* 0x000000720600780c */ /* 0x040fe400047a1670 */
[----:B0-----:R-:W-:Y:S01]  /*7be0*/  F2FP.SATFINITE.E4M3.F32.PACK_AB_MERGE_C R5, RZ, R90, RZ ;  /* 0x0000005aff05723e */ /* 0x001fe200048070ff */
[----:B------:R2:W-:Y:S01]  /*7bf0*/  @!P6 STG.E.U8 desc[UR18][R20.64+0x71], R91 ;  /* 0x0000715b1400e986 */ /* 0x0005e2000c101112 */
[C---:B------:R-:W-:Y:S02]  /*7c00*/  ISETP.LT.OR P6, PT, R6.reuse, 0x79, !P0 ;  /* 0x000000790600780c */ /* 0x040fe400047c1670 */
[----:B------:R-:W-:Y:S01]  /*7c10*/  ISETP.LT.OR P0, PT, R6, 0x7a, !P0 ;  /* 0x0000007a0600780c */ /* 0x000fe20004701670 */
[----:B------:R2:W-:Y:S01]  /*7c20*/  @!P3 STG.E.U8 desc[UR18][R18.64+0x70], R93 ;  /* 0x0000705d1200b986 */ /* 0x0005e2000c101112 */
[----:B-1----:R-:W-:-:S05]  /*7c30*/  F2FP.SATFINITE.E4M3.F32.PACK_AB_MERGE_C R25, RZ, R22, RZ ;  /* 0x00000016ff19723e */ /* 0x002fca00048070ff */
[----:B------:R2:W-:Y:S04]  /*7c40*/  @!P5 STG.E.U8 desc[UR18][R18.64+0x71], R5 ;  /* 0x000071051200d986 */ /* 0x0005e8000c101112 */
[----:B------:R2:W-:Y:S04]  /*7c50*/  @!P4 STG.E.U8 desc[UR18][R20.64+0x78], R23 ;  /* 0x000078171400c986 */ /* 0x0005e8000c101112 */
[----:B------:R2:W-:Y:S04]  /*7c60*/  @!P1 STG.E.U8 desc[UR18][R20.64+0x79], R25 ;  /* 0x0000791914009986 */ /* 0x0005e8000c101112 */
[----:B------:R2:W-:Y:S04]  /*7c70*/  @!P6 STG.E.U8 desc[UR18][R18.64+0x78], R89 ;  /* 0x000078591200e986 */ /* 0x0005e8000c101112 */
[----:B------:R2:W-:Y:S02]  /*7c80*/  @!P0 STG.E.U8 desc[UR18][R18.64+0x79], R27 ;  /* 0x0000791b12008986 */ /* 0x0005e4000c101112 */
.L_x_170:
[----:B------:R-:W-:Y:S05]  /*7c90*/  BSYNC B0 ;  /* 0x0000000000007941 */ /* 0x000fea0003800000 */
.L_x_40:
[C---:B------:R-:W-:Y:S01]  /*7ca0*/  LEA R2, P0, R8.reuse, R2, 0x1 ;  /* 0x0000000208027211 */ /* 0x040fe200078008ff */
[----:B------:R-:W-:Y:S01]  /*7cb0*/  ULDC.64 UR6, c[0x0][0x650] ;  /* 0x0001940000067ab9 */ /* 0x000fe20000000a00 */
[----:B-----5:R-:W-:Y:S01]  /*7cc0*/  IMAD.U32 R4, RZ, RZ, UR16 ;  /* 0x00000010ff047e24 */ /* 0x020fe2000f8e00ff */
[----:B0-2---:R-:W-:Y:S01]  /*7cd0*/  PRMT R18, RZ, 0x7610, R18 ;  /* 0x00007610ff127816 */ /* 0x005fe20000000012 */
[----:B------:R-:W-:Y:S01]  /*7ce0*/  IMAD.MOV.U32 R6, RZ, RZ, -0x1 ;  /* 0xffffffffff067424 */ /* 0x000fe200078e00ff */
[----:B------:R-:W-:Y:S01]  /*7cf0*/  LEA.HI.X R3, R8, R3, R0, 0x1, P0 ;  /* 0x0000000308037211 */ /* 0x000fe200000f0c00 */
[----:B------:R0:W-:Y:S01]  /*7d00*/  SYNCS.ARRIVE.TRANS64.A1T0 RZ, [R4+UR21], RZ ;  /* 0x000000ff04ff79a7 */ /* 0x0001e20008100015 */
[----:B------:R-:W-:Y:S01]  /*7d10*/  ISETP.GE.U32.AND P0, PT, R2, UR6, PT ;  /* 0x0000000602007c0c */ /* 0x000fe2000bf06070 */
[----:B------:R-:W-:-:S03]  /*7d20*/  IMAD.MOV.U32 R5, RZ, RZ, -0x1 ;  /* 0xffffffffff057424 */ /* 0x000fc600078e00ff */
[----:B------:R-:W-:Y:S01]  /*7d30*/  ISETP.GE.U32.AND.EX P0, PT, R3, UR7, PT, P0 ;  /* 0x0000000703007c0c */ /* 0x000fe2000bf06100 */
[----:B0-----:R-:W-:-:S12]  /*7d40*/  IMAD.MOV.U32 R4, RZ, RZ, -0x1 ;  /* 0xffffffffff047424 */ /* 0x001fd800078e00ff */
[----:B------:R-:W-:Y:S05]  /*7d50*/  @P0 BRA `(.L_x_171) ;  /* 0x0000000400600947 */ /* 0x000fea0003800000 */
[----:B------:R-:W0:Y:S01]  /*7d60*/  S2R R28, SR_CTAID.X ;  /* 0x00000000001c7919 */ /* 0x000e220000002500 */
[----:B------:R-:W2:Y:S01]  /*7d70*/  LDC.64 R22, c[0x0][0x628] ;  /* 0x00018a00ff167b82 */ /* 0x000ea20000000a00 */
[----:B------:R-:W-:Y:S01]  /*7d80*/  ULDC UR6, c[0x0][0x150] ;  /* 0x0000540000067ab9 */ /* 0x000fe20000000800 */
[----:B-1--4-:R-:W-:Y:S01]  /*7d90*/  IMAD.MOV.U32 R20, RZ, RZ, R2 ;  /* 0x000000ffff147224 */ /* 0x012fe200078e0002 */
[----:B------:R-:W1:Y:S01]  /*7da0*/  S2R R30, SR_CTAID.Y ;  /* 0x00000000001e7919 */ /* 0x000e620000002600 */
[----:B------:R-:W-:-:S04]  /*7db0*/  IMAD.MOV.U32 R21, RZ, RZ, R3 ;  /* 0x000000ffff157224 */ /* 0x000fc800078e0003 */
[----:B------:R-:W4:Y:S08]  /*7dc0*/  LDC R31, c[0x0][0x144] ;  /* 0x00005100ff1f7b82 */ /* 0x000f300000000800 */
[----:B------:R-:W1:Y:S08]  /*7dd0*/  LDC R6, c[0x0][0x630] ;  /* 0x00018c00ff067b82 */ /* 0x000e700000000800 */
[----:B------:R-:W1:Y:S01]  /*7de0*/  LDC.64 R26, c[0x0][0x620] ;  /* 0x00018800ff1a7b82 */ /* 0x000e620000000a00 */
[----:B--2---:R-:W-:-:S04]  /*7df0*/  ISETP.NE.U32.AND P0, PT, R22, RZ, PT ;  /* 0x000000ff1600720c */ /* 0x004fc80003f05070 */
[----:B------:R-:W-:Y:S02]  /*7e00*/  ISETP.NE.AND.EX P0, PT, R23, RZ, PT, P0 ;  /* 0x000000ff1700720c */ /* 0x000fe40003f05300 */
[----:B0-----:R-:W-:-:S05]  /*7e10*/  I2FP.F32.U32 R4, R28 ;  /* 0x0000001c00047245 */ /* 0x001fca0000201000 */
[----:B------:R-:W-:-:S04]  /*7e20*/  FMUL R4, R4, UR6 ;  /* 0x0000000604047c20 */ /* 0x000fc80008400000 */
[----:B------:R0:W2:Y:S02]  /*7e30*/  F2I.U32.TRUNC.NTZ R29, R4 ;  /* 0x00000004001d7305 */ /* 0x0000a4000020f000 */
[----:B----4-:R-:W-:Y:S05]  /*7e40*/  @!P0 BRA `(.L_x_172) ;  /* 0x0000000000288947 */ /* 0x010fea0003800000 */
[----:B------:R-:W4:Y:S02]  /*7e50*/  LDC R5, c[0x0][0x634] ;  /* 0x00018d00ff057b82 */ /* 0x000f240000000800 */
[----:B----4-:R-:W-:-:S05]  /*7e60*/  IADD3 R21, P0, R2, R5, RZ ;  /* 0x0000000502157210 */ /* 0x010fca0007f1e0ff */
[----:B---3--:R-:W-:-:S04]  /*7e70*/  IMAD.X R25, RZ, RZ, R3, P0 ;  /* 0x000000ffff197224 */ /* 0x008fc800000e0603 */
[----:B0-----:R-:W-:-:S04]  /*7e80*/  IMAD.WIDE.U32 R4, R25, R22, RZ ;  /* 0x0000001619047225 */ /* 0x001fc800078e00ff */
[----:B------:R-:W-:-:S04]  /*7e90*/  IMAD.WIDE.U32 R18, P0, R21, R23, R4 ;  /* 0x0000001715127225 */ /* 0x000fc80007800004 */
[----:B------:R-:W-:-:S04]  /*7ea0*/  IMAD.WIDE.U32 R4, R21, R22, RZ ;  /* 0x0000001615047225 */ /* 0x000fc800078e00ff */
[----:B------:R-:W-:Y:S01]  /*7eb0*/  IMAD.X R21, RZ, RZ, RZ, P0 ;  /* 0x000000ffff157224 */ /* 0x000fe200000e06ff */
[----:B------:R-:W-:Y:S01]  /*7ec0*/  IADD3 RZ, P0, R5, R18, RZ ;  /* 0x0000001205ff7210 */ /* 0x000fe20007f1e0ff */
[----:B------:R-:W-:-:S04]  /*7ed0*/  IMAD.MOV.U32 R20, RZ, RZ, R19 ;  /* 0x000000ffff147224 */ /* 0x000fc800078e0013 */
[----:B------:R-:W-:-:S08]  /*7ee0*/  IMAD.WIDE.U32.X R20, R25, R23, R20, P0 ;  /* 0x0000001719147225 */ /* 0x000fd000000e0414 */
.L_x_172:
[-CC-:B-1-3--:R-:W-:Y:S01]  /*7ef0*/  SHF.R.U64 R24, R20, R6.reuse, R21.reuse ;  /* 0x0000000614187219 */ /* 0x18afe20000001215 */
[----:B------:R-:W1:Y:S01]  /*7f00*/  LDC.64 R34, c[0x0][0x640] ;  /* 0x00019000ff227b82 */ /* 0x000e620000000a00 */
[----:B0-----:R-:W-:Y:S01]  /*7f10*/  SHF.R.U32.HI R4, RZ, R6, R21 ;  /* 0x00000006ff047219 */ /* 0x001fe20000011615 */
[----:B--2---:R-:W-:Y:S01]  /*7f20*/  IMAD.MOV R29, RZ, RZ, -R29 ;  /* 0x000000ffff1d7224 */ /* 0x004fe200078e0a1d */
[----:B------:R-:W-:Y:S01]  /*7f30*/  IADD3 R19, P0, RZ, -R24, RZ ;  /* 0x80000018ff137210 */ /* 0x000fe20007f1e0ff */
[----:B------:R-:W-:Y:S01]  /*7f40*/  ULDC UR6, c[0x0][0x154] ;  /* 0x0000550000067ab9 */ /* 0x000fe20000000800 */
[----:B------:R-:W-:Y:S02]  /*7f50*/  IMAD.MOV.U32 R21, RZ, RZ, 0x1 ;  /* 0x00000001ff157424 */ /* 0x000fe400078e00ff */
[----:B------:R-:W-:Y:S01]  /*7f60*/  IMAD R29, R31, R29, R28 ;  /* 0x0000001d1f1d7224 */ /* 0x000fe200078e021c */
[----:B------:R-:W0:Y:S01]  /*7f70*/  LDC R18, c[0x0][0x618] ;  /* 0x00018600ff127b82 */ /* 0x000e220000000800 */
[----:B------:R-:W-:-:S04]  /*7f80*/  IMAD.X R5, RZ, RZ, ~R4, P0 ;  /* 0x000000ffff057224 */ /* 0x000fc800000e0e04 */
[-C--:B------:R-:W-:Y:S02]  /*7f90*/  IMAD R6, R5, R26.reuse, RZ ;  /* 0x0000001a05067224 */ /* 0x080fe400078e02ff */
[C---:B------:R-:W-:Y:S01]  /*7fa0*/  IMAD.WIDE.U32 R4, R19.reuse, R26, R2 ;  /* 0x0000001a13047225 */ /* 0x040fe200078e0002 */
[----:B------:R-:W2:Y:S03]  /*7fb0*/  LDC R20, c[0x0][0x608] ;  /* 0x00018200ff147b82 */ /* 0x000ea60000000800 */
[----:B------:R-:W-:Y:S01]  /*7fc0*/  IMAD R19, R19, R27, R6 ;  /* 0x0000001b13137224 */ /* 0x000fe200078e0206 */
[----:B------:R-:W-:-:S03]  /*7fd0*/  I2FP.F32.U32 R6, R30 ;  /* 0x0000001e00067245 */ /* 0x000fc60000201000 */
[----:B------:R-:W-:Y:S01]  /*7fe0*/  IMAD.IADD R5, R5, 0x1, R19 ;  /* 0x0000000105057824 */ /* 0x000fe200078e0213 */
[----:B------:R-:W3:Y:S01]  /*7ff0*/  LDC R32, c[0x0][0x658] ;  /* 0x00019600ff207b82 */ /* 0x000ee20000000800 */
[----:B-1----:R-:W-:Y:S01]  /*8000*/  ISETP.NE.U32.AND P0, PT, R34, RZ, PT ;  /* 0x000000ff2200720c */ /* 0x002fe20003f05070 */
[----:B------:R-:W-:-:S03]  /*8010*/  IMAD.MOV.U32 R19, RZ, RZ, -0x1 ;  /* 0xffffffffff137424 */ /* 0x000fc600078e00ff */
[----:B------:R-:W-:-:S03]  /*8020*/  ISETP.NE.AND.EX P0, PT, R35, RZ, PT, P0 ;  /* 0x000000ff2300720c */ /* 0x000fc60003f05300 */
[----:B------:R-:W1:Y:S01]  /*8030*/  LDC R27, c[0x0][0x148] ;  /* 0x00005200ff1b7b82 */ /* 0x000e620000000800 */
[-CC-:B0-----:R-:W-:Y:S02]  /*8040*/  SHF.R.U64 R22, R4, R18.reuse, R5.reuse ;  /* 0x0000001204167219 */ /* 0x181fe40000001205 */
[----:B------:R-:W-:Y:S01]  /*8050*/  SHF.R.U32.HI R5, RZ, R18, R5 ;  /* 0x00000012ff057219 */ /* 0x000fe20000011605 */
[----:B------:R-:W-:-:S04]  /*8060*/  FMUL R18, R6, UR6 ;  /* 0x0000000606127c20 */ /* 0x000fc80008400000 */
[----:B------:R-:W0:Y:S01]  /*8070*/  LDC R28, c[0x0][0x600] ;  /* 0x00018000ff1c7b82 */ /* 0x000e220000000800 */
[----:B------:R4:W0:Y:S01]  /*8080*/  F2I.U32.TRUNC.NTZ R25, R18 ;  /* 0x0000001200197305 */ /* 0x000822000020f000 */
[-CC-:B--2---:R-:W-:Y:S02]  /*8090*/  SHF.R.U64 R6, R22, R20.reuse, R5.reuse ;  /* 0x0000001416067219 */ /* 0x184fe40000001205 */
[----:B------:R-:W-:-:S04]  /*80a0*/  SHF.R.U32.HI R5, RZ, R20, R5 ;  /* 0x00000014ff057219 */ /* 0x000fc80000011605 */
[----:B------:R-:W2:Y:S01]  /*80b0*/  LDC R33, c[0x0][0x648] ;  /* 0x00019200ff217b82 */ /* 0x000ea20000000800 */
[-CC-:B---3--:R-:W-:Y:S02]  /*80c0*/  SHF.R.U64 R26, R6, R32.reuse, R5.reuse ;  /* 0x00000020061a7219 */ /* 0x188fe40000001205 */
[-C--:B------:R-:W-:Y:S02]  /*80d0*/  SHF.L.U32 R19, R19, R32.reuse, RZ ;  /* 0x0000002013137219 */ /* 0x080fe400000006ff */
[-C--:B------:R-:W-:Y:S01]  /*80e0*/  SHF.R.U32.HI R5, RZ, R32.reuse, R5 ;  /* 0x00000020ff057219 */ /* 0x080fe20000011605 */
[----:B------:R-:W-:Y:S01]  /*80f0*/  IMAD.MOV.U32 R4, RZ, RZ, R26 ;  /* 0x000000ffff047224 */ /* 0x000fe200078e001a */
[----:B------:R-:W-:Y:S01]  /*8100*/  SHF.L.U32 R32, R21, R32, RZ ;  /* 0x0000002015207219 */ /* 0x000fe200000006ff */
[----:B------:R-:W3:Y:S01]  /*8110*/  LDC R36, c[0x0][0x638] ;  /* 0x00018e00ff247b82 */ /* 0x000ee20000000800 */
[----:B------:R-:W-:-:S07]  /*8120*/  LOP3.LUT R31, RZ, R19, RZ, 0x33, !PT ;  /* 0x00000013ff1f7212 */ /* 0x000fce00078e33ff */
[----:B------:R-:W0:Y:S01]  /*8130*/  LDC R37, c[0x0][0x610] ;  /* 0x00018400ff257b82 */ /* 0x000e220000000800 */
[----:B----4-:R-:W-:Y:S05]  /*8140*/  @!P0 BRA `(.L_x_173) ;  /* 0x0000000000288947 */ /* 0x010fea0003800000 */
[----:B------:R-:W4:Y:S02]  /*8150*/  LDC R21, c[0x0][0x64c] ;  /* 0x00019300ff157b82 */ /* 0x000f240000000800 */
[----:B----4-:R-:W-:-:S05]  /*8160*/  IADD3 R21, P0, R26, R21, RZ ;  /* 0x000000151a157210 */ /* 0x010fca0007f1e0ff */
        /* <DEDUP_REMOVED lines=8> */
.L_x_173:
[----:B--2---:R-:W-:Y:S01]  /*81f0*/  SHF.R.U64 R4, R4, R33, R5 ;  /* 0x0000002104047219 */ /* 0x004fe20000001205 */
[----:B0-----:R-:W-:Y:S01]  /*8200*/  VIADD R21, R28, 0xffffffff ;  /* 0xffffffff1c157836 */ /* 0x001fe20000000000 */
[----:B------:R-:W-:Y:S01]  /*8210*/  LOP3.LUT R19, R6, R31, RZ, 0xc0, !PT ;  /* 0x0000001f06137212 */ /* 0x000fe200078ec0ff */
[----:B------:R-:W-:Y:S02]  /*8220*/  IMAD.MOV R25, RZ, RZ, -R25 ;  /* 0x000000ffff197224 */ /* 0x000fe400078e0a19 */
[----:B------:R-:W-:Y:S02]  /*8230*/  IMAD.MOV R5, RZ, RZ, -R4 ;  /* 0x000000ffff057224 */ /* 0x000fe400078e0a04 */
[----:B------:R-:W-:Y:S01]  /*8240*/  IMAD R6, R32, R4, R19 ;  /* 0x0000000420067224 */ /* 0x000fe200078e0213 */
[----:B------:R-:W-:Y:S01]  /*8250*/  LOP3.LUT R19, R22, R21, RZ, 0xc0, !PT ;  /* 0x0000001516137212 */ /* 0x000fe200078ec0ff */
[----:B-1----:R-:W-:Y:S02]  /*8260*/  @P2 IMAD R29, R27, R25, R30 ;  /* 0x000000191b1d2224 */ /* 0x002fe400078e021e */
[----:B---3--:R-:W-:-:S02]  /*8270*/  IMAD R4, R5, R36, R26 ;  /* 0x0000002405047224 */ /* 0x008fc400078e021a */
[----:B------:R-:W-:Y:S02]  /*8280*/  IMAD R6, R6, R37, R29 ;  /* 0x0000002506067224 */ /* 0x000fe400078e021d */
[----:B------:R-:W-:Y:S02]  /*8290*/  IMAD R19, R4, R28, R19 ;  /* 0x0000001c04137224 */ /* 0x000fe400078e0213 */
[----:B------:R-:W-:Y:S02]  /*82a0*/  IMAD.MOV.U32 R18, RZ, RZ, 0x1 ;  /* 0x00000001ff127424 */ /* 0x000fe400078e00ff */
[----:B------:R-:W-:Y:S01]  /*82b0*/  IMAD.MOV.U32 R4, RZ, RZ, R24 ;  /* 0x000000ffff047224 */ /* 0x000fe200078e0018 */
[----:B------:R-:W-:Y:S02]  /*82c0*/  SEL R5, R19, R6, !P2 ;  /* 0x0000000613057207 */ /* 0x000fe40005000000 */
[----:B------:R-:W-:-:S07]  /*82d0*/  SEL R6, R6, R19, !P2 ;  /* 0x0000001306067207 */ /* 0x000fce0005000000 */
.L_x_171:
[----:B------:R-:W-:Y:S02]  /*82e0*/  LOP3.LUT P0, RZ, R18, 0xff, RZ, 0xc0, !PT ;  /* 0x000000ff12ff7812 */ /* 0x000fe4000780c0ff */
[----:B------:R-:W-:-:S11]  /*82f0*/  LOP3.LUT R150, R150, 0x1, RZ, 0x3c, !PT ;  /* 0x0000000196967812 */ /* 0x000fd600078e3cff */
[----:B------:R-:W-:Y:S05]  /*8300*/  @P0 BRA `(.L_x_174) ;  /* 0xffffff9400400947 */ /* 0x000fea000383ffff */
[----:B------:R-:W-:Y:S05]  /*8310*/  EXIT ;  /* 0x000000000000794d */ /* 0x000fea0003800000 */
.L_x_18:
[----:B------:R-:W-:-:S08]  /*8320*/  ISETP.NE.AND P0, PT, R18, RZ, PT ;  /* 0x000000ff1200720c */ /* 0x000fd00003f05270 */
[----:B--23-5:R-:W0:-:S00]  /*8330*/  USETMAXREG.DEALLOC.CTAPOOL 0x28 ;  /* 0x00000028000079c8 */ /* 0x02ce0000080e0500 */
[----:B------:R-:W-:Y:S05]  /*8340*/  @P0 EXIT ;  /* 0x000000000000094d */ /* 0x000fea0003800000 */
[----:B0-----:R-:W-:Y:S01]  /*8350*/  LOP3.LUT P0, RZ, R20, 0xff, RZ, 0xc0, !PT ;  /* 0x000000ff14ff7812 */ /* 0x001fe2000780c0ff */
[----:B------:R-:W-:Y:S02]  /*8360*/  IMAD.MOV.U32 R12, RZ, RZ, 0x1 ;  /* 0x00000001ff0c7424 */ /* 0x000fe400078e00ff */
[----:B------:R-:W-:-:S10]  /*8370*/  IMAD.MOV.U32 R13, RZ, RZ, RZ ;  /* 0x000000ffff0d7224 */ /* 0x000fd400078e00ff */
[----:B------:R-:W-:Y:S05]  /*8380*/  @!P0 BRA `(.L_x_175) ;  /* 0x0000000c00288947 */ /* 0x000fea0003800000 */
[----:B------:R-:W0:Y:S01]  /*8390*/  S2R R17, SR_CgaCtaId ;  /* 0x0000000000117919 */ /* 0x000e220000008800 */
[----:B------:R-:W-:Y:S01]  /*83a0*/  LOP3.LUT P0, RZ, R11, 0x1f, RZ, 0xc0, !PT ;  /* 0x0000001f0bff7812 */ /* 0x000fe2000780c0ff */
[----:B------:R-:W-:Y:S01]  /*83b0*/  ULDC UR5, c[0x0][0x658] ;  /* 0x0001960000057ab9 */ /* 0x000fe20000000800 */
[----:B------:R-:W-:Y:S01]  /*83c0*/  UMOV UR6, 0xffffffff ;  /* 0xffffffff00067882 */ /* 0x000fe20000000000 */
[----:B------:R-:W-:Y:S01]  /*83d0*/  BSSY B0, `(.L_x_175) ;  /* 0x00000c5000007945 */ /* 0x000fe20003800000 */
[----:B------:R-:W-:Y:S01]  /*83e0*/  USHF.L.U32 UR6, UR6, UR5, URZ ;  /* 0x0000000506067299 */ /* 0x000fe2000800063f */
[C---:B------:R-:W-:Y:S01]  /*83f0*/  ISETP.NE.AND P3, PT, R10.reuse, RZ, PT ;  /* 0x000000ff0a00720c */ /* 0x040fe20003f65270 */
[----:B------:R-:W-:Y:S01]  /*8400*/  IMAD.MOV.U32 R15, RZ, RZ, 0x1 ;  /* 0x00000001ff0f7424 */ /* 0x000fe200078e00ff */
[----:B------:R-:W-:Y:S01]  /*8410*/  ISETP.NE.OR P0, PT, R10, RZ, !P0 ;  /* 0x000000ff0a00720c */ /* 0x000fe20004705670 */
[----:B------:R-:W-:Y:S01]  /*8420*/  IMAD.MOV.U32 R12, RZ, RZ, 0x1 ;  /* 0x00000001ff0c7424 */ /* 0x000fe200078e00ff */
[----:B------:R-:W-:Y:S01]  /*8430*/  LOP3.LUT R14, R7, 0x2, RZ, 0xfc, !PT ;  /* 0x00000002070e7812 */ /* 0x000fe200078efcff */
[----:B------:R-:W-:Y:S01]  /*8440*/  IMAD.MOV.U32 R13, RZ, RZ, RZ ;  /* 0x000000ffff0d7224 */ /* 0x000fe200078e00ff */
[----:B------:R-:W-:Y:S01]  /*8450*/  ULDC UR4, c[0x0][0x600] ;  /* 0x0001800000047ab9 */ /* 0x000fe20000000800 */
[----:B------:R-:W-:Y:S01]  /*8460*/  UMOV UR7, 0x1 ;  /* 0x0000000100077882 */ /* 0x000fe20000000000 */
[----:B------:R-:W-:-:S02]  /*8470*/  UIADD3 UR22, UR13, 0x1, URZ ;  /* 0x000000010d167890 */ /* 0x000fc4000fffe03f */
[----:B------:R-:W-:Y:S02]  /*8480*/  UIADD3 UR16, UR4, -0x1, URZ ;  /* 0xffffffff04107890 */ /* 0x000fe4000fffe03f */
[----:B------:R-:W-:Y:S02]  /*8490*/  USHF.L.U32 UR18, UR7, UR5, URZ ;  /* 0x0000000507127299 */ /* 0x000fe4000800063f */
[----:B------:R-:W-:Y:S01]  /*84a0*/  ULOP3.LUT UR17, URZ, UR6, URZ, 0x33, !UPT ;  /* 0x000000063f117292 */ /* 0x000fe2000f8e333f */
[----:B------:R-:W-:Y:S01]  /*84b0*/  ULDC.64 UR20, c[0x0][0x198] ;  /* 0x0000660000147ab9 */ /* 0x000fe20000000a00 */
[C---:B0-----:R-:W-:Y:S02]  /*84c0*/  IMAD.SHL.U32 R16, R17.reuse, 0x40, RZ ;  /* 0x0000004011107824 */ /* 0x041fe400078e00ff */
[----:B------:R-:W-:-:S03]  /*84d0*/  IMAD.SHL.U32 R17, R17, 0x1000, RZ ;  /* 0x0000100011117824 */ /* 0x000fc600078e00ff */
[----:B------:R-:W-:Y:S02]  /*84e0*/  LOP3.LUT R16, R16, 0x40, RZ, 0xc0, !PT ;  /* 0x0000004010107812 */ /* 0x000fe400078ec0ff */
[----:B------:R-:W-:-:S07]  /*84f0*/  LOP3.LUT R17, R17, 0x1000, RZ, 0xc0, !PT ;  /* 0x0000100011117812 */ /* 0x000fce00078ec0ff */
.L_x_187:
[----:B------:R-:W-:-:S03]  /*8500*/  UMOV UR4, 0xffffffff ;  /* 0xffffffff00047882 */ /* 0x000fc60000000000 */
[----:B------:R-:W-:Y:S05]  /*8510*/  BRA.DIV UR4, `(.L_x_176) ;  /* 0x0000001604dc7947 */ /* 0x000fea000b800000 */
[----:B------:R-:W-:-:S13]  /*8520*/  ELECT P1, URZ, PT ;  /* 0x00000000003f782f */ /* 0x000fda0003820000 */
.L_x_214:
[----:B------:R-:W0:Y:S01]  /*8530*/  LDC R10, c[0x0][0x28c] ;  /* 0x0000a300ff0a7b82 */ /* 0x000e220000000800 */
[----:B------:R-:W-:Y:S01]  /*8540*/  BSSY B1, `(.L_x_177) ;  /* 0x0000039000017945 */ /* 0x000fe20003800000 */
[----:B0-----:R-:W-:-:S13]  /*8550*/  ISETP.LT.OR P1, PT, R10, 0x1, !P1 ;  /* 0x000000010a00780c */ /* 0x001fda0004f21670 */
[----:B------:R-:W-:Y:S05]  /*8560*/  @P1 BRA `(.L_x_178) ;  /* 0x0000000000d81947 */ /* 0x000fea0003800000 */
[----:B------:R-:W-:Y:S02]  /*8570*/  IMAD R18, R5, 0x80, R16 ;  /* 0x0000008005127824 */ /* 0x000fe400078e0210 */
[----:B------:R-:W-:Y:S02]  /*8580*/  IMAD.SHL.U32 R19, R6, 0x40, RZ ;  /* 0x0000004006137824 */ /* 0x000fe400078e00ff */
[----:B------:R-:W-:Y:S02]  /*8590*/  IMAD.MOV.U32 R20, RZ, RZ, RZ ;  /* 0x000000ffff147224 */ /* 0x000fe400078e00ff */
[----:B------:R-:W-:Y:S02]  /*85a0*/  IMAD.U32 R22, RZ, RZ, UR22 ;  /* 0x00000016ff167e24 */ /* 0x000fe4000f8e00ff */
[----:B------:R-:W-:Y:S02]  /*85b0*/  IMAD.MOV.U32 R5, RZ, RZ, R12 ;  /* 0x000000ffff057224 */ /* 0x000fe400078e000c */
[----:B------:R-:W-:-:S07]  /*85c0*/  IMAD.MOV.U32 R6, RZ, RZ, R13 ;  /* 0x000000ffff067224 */ /* 0x000fce00078e000d */
.L_x_182:
[----:B------:R-:W0:Y:S01]  /*85d0*/  S2R R11, SR_CgaCtaId ;  /* 0x00000000000b7919 */ /* 0x000e220000008800 */
[----:B------:R-:W-:-:S04]  /*85e0*/  MOV R10, 0x400 ;  /* 0x00000400000a7802 */ /* 0x000fc80000000f00 */
[----:B0-----:R-:W-:Y:S02]  /*85f0*/  LEA R23, R11, R10, 0x18 ;  /* 0x0000000a0b177211 */ /* 0x001fe400078ec0ff */
[----:B------:R-:W-:Y:S01]  /*8600*/  SHF.L.U32 R10, R5, 0x1f, RZ ;  /* 0x0000001f050a7819 */ /* 0x000fe200000006ff */
[----:B------:R-:W0:Y:S02]  /*8610*/  @!P3 LDC R11, c[0x0][0x500] ;  /* 0x00014000ff0bbb82 */ /* 0x000e240000000800 */
[----:B------:R-:W-:-:S04]  /*8620*/  IMAD R21, R6, 0x8, R23 ;  /* 0x0000000806157824 */ /* 0x000fc800078e0217 */
[----:B------:R-:W1:Y:S02]  /*8630*/  SYNCS.PHASECHK.TRANS64.TRYWAIT P1, [R21+URZ+0x90], R10 ;  /* 0x0000900a150075a7 */ /* 0x000e64000802017f */
[----:B-1----:R-:W-:Y:S05]  /*8640*/  @!P1 BRA `(.L_x_179) ;  /* 0x0000001400b09947 */ /* 0x002fea0003800000 */
.L_x_215:
[----:B-1----:R-:W-:Y:S01]  /*8650*/  PRMT R10, R14, 0x9910, RZ ;  /* 0x000099100e0a7816 */ /* 0x002fe200000000ff */
[----:B0-----:R0:W-:Y:S03]  /*8660*/  @!P3 SYNCS.ARRIVE.TRANS64 RZ, [R21+URZ], R11 ;  /* 0x0000000b15ffb9a7 */ /* 0x0011e6000800003f */
[----:B------:R-:W-:-:S13]  /*8670*/  ISETP.NE.AND P1, PT, R10, 0x2, PT ;  /* 0x000000020a00780c */ /* 0x000fda0003f25270 */
[----:B0-----:R-:W-:Y:S05]  /*8680*/  @P1 BRA `(.L_x_180) ;  /* 0x0000000000041947 */ /* 0x001fea0003800000 */
[----:B------:R-:W-:Y:S01]  /*8690*/  BPT.TRAP 0x1 ;  /* 0x000000040000795c */ /* 0x000fe20000300000 */
.L_x_180:
[----:B------:R-:W-:Y:S05]  /*86a0*/  @P0 BRA `(.L_x_181) ;  /* 0x0000000000040947 */ /* 0x000fea0003800000 */
[----:B------:R-:W-:Y:S01]  /*86b0*/  BPT.TRAP 0x1 ;  /* 0x000000040000795c */ /* 0x000fe20000300000 */
.L_x_181:
[----:B------:R-:W-:Y:S01]  /*86c0*/  R2UR UR15, R23 ;  /* 0x00000000170f72ca */ /* 0x000fe200000e0000 */
[C---:B------:R-:W-:Y:S01]  /*86d0*/  IMAD R23, R6.reuse, 0x1000, R23 ;  /* 0x0000100006177824 */ /* 0x040fe200078e0217 */
[----:B------:R-:W-:Y:S01]  /*86e0*/  R2UR UR9, R21 ;  /* 0x00000000150972ca */ /* 0x000fe200000e0000 */
[----:B------:R-:W-:Y:S01]  /*86f0*/  IMAD R10, R6, 0x2000, R17 ;  /* 0x00002000060a7824 */ /* 0x000fe200078e0211 */
[----:B------:R-:W-:Y:S01]  /*8700*/  UIADD3 UR4, UP0, UR20, 0xf0, URZ ;  /* 0x000000f014047890 */ /* 0x000fe2000ff1e03f */
[----:B------:R-:W-:Y:S01]  /*8710*/  VIADD R22, R22, 0xffffffff ;  /* 0xffffffff16167836 */ /* 0x000fe20000000000 */
[----:B------:R-:W-:Y:S01]  /*8720*/  R2UR UR5, R23 ;  /* 0x00000000170572ca */ /* 0x000fe200000e0000 */
[----:B------:R-:W-:Y:S01]  /*8730*/  UIADD3 UR24, UP1, UR20, 0x1f0, URZ ;  /* 0x000001f014187890 */ /* 0x000fe2000ff3e03f */
[----:B------:R-:W-:Y:S01]  /*8740*/  R2UR UR8, R10 ;  /* 0x000000000a0872ca */ /* 0x000fe200000e0000 */
[----:B------:R-:W-:Y:S01]  /*8750*/  VIADD R6, R6, 0x1 ;  /* 0x0000000106067836 */ /* 0x000fe20000000000 */
[----:B------:R-:W-:Y:S01]  /*8760*/  R2UR UR11, R19 ;  /* 0x00000000130b72ca */ /* 0x000fe200000e0000 */
[----:B------:R-:W-:Y:S01]  /*8770*/  UIADD3.X UR25, URZ, UR21, URZ, UP1, !UPT ;  /* 0x000000153f197290 */ /* 0x000fe20008ffe43f */
[----:B------:R-:W-:Y:S01]  /*8780*/  R2UR UR10, R20 ;  /* 0x00000000140a72ca */ /* 0x000fe200000e0000 */
[----:B------:R-:W-:Y:S01]  /*8790*/  UMOV UR6, 0x0 ;  /* 0x0000000000067882 */ /* 0x000fe20000000000 */
[----:B------:R-:W-:Y:S01]  /*87a0*/  R2UR UR12, R4 ;  /* 0x00000000040c72ca */ /* 0x000fe200000e0000 */
[----:B------:R-:W-:Y:S01]  /*87b0*/  UMOV UR7, 0x10000000 ;  /* 0x1000000000077882 */ /* 0x000fe20000000000 */
[----:B------:R-:W-:Y:S01]  /*87c0*/  R2UR UR19, R18 ;  /* 0x00000000121372ca */ /* 0x000fe200000e0000 */
[----:B------:R-:W-:Y:S01]  /*87d0*/  UMOV UR23, 0x30000 ;  /* 0x0003000000177882 */ /* 0x000fe20000000000 */
[----:B------:R-:W-:Y:S01]  /*87e0*/  ISETP.GT.AND P4, PT, R22, 0x1, PT ;  /* 0x000000011600780c */ /* 0x000fe20003f84270 */
[----:B------:R-:W-:Y:S01]  /*87f0*/  UIADD3 UR14, UR5, 0x200, URZ ;  /* 0x00000200050e7890 */ /* 0x000fe2000fffe03f */
[----:B------:R-:W-:Y:S01]  /*8800*/  ISETP.NE.AND P1, PT, R6, 0x12, PT ;  /* 0x000000120600780c */ /* 0x000fe20003f25270 */
[----:B------:R-:W-:Y:S01]  /*8810*/  UIADD3.X UR5, URZ, UR21, URZ, UP0, !UPT ;  /* 0x000000153f057290 */ /* 0x000fe200087fe43f */
[----:B------:R-:W-:Y:S01]  /*8820*/  VIADD R20, R20, 0x40 ;  /* 0x0000004014147836 */ /* 0x000fe20000000000 */
[----:B------:R-:W-:Y:S01]  /*8830*/  UIADD3 UR15, UR15, 0x12200, UR8 ;  /* 0x000122000f0f7890 */ /* 0x000fe2000fffe008 */
[----:B------:R-:W-:-:S02]  /*8840*/  SEL R10, RZ, 0x1, P1 ;  /* 0x00000001ff0a7807 */ /* 0x000fc40000800000 */
[----:B------:R-:W-:Y:S01]  /*8850*/  UMOV UR8, UR14 ;  /* 0x0000000e00087c82 */ /* 0x000fe20008000000 */
[----:B------:R-:W-:Y:S02]  /*8860*/  SEL R6, R6, RZ, P1 ;  /* 0x000000ff06067207 */ /* 0x000fe40000800000 */
[----:B------:R-:W-:Y:S01]  /*8870*/  LOP3.LUT R5, R5, R10, RZ, 0x3c, !PT ;  /* 0x0000000a05057212 */ /* 0x000fe200078e3cff */
[----:B------:R0:W-:Y:S02]  /*8880*/  UTMALDG.3D [UR8], [UR4], desc[UR6] ;  /* 0x00000608040075b4 */ /* 0x0001e40008011000 */
[----:B0-----:R-:W-:Y:S01]  /*8890*/  UMOV UR11, UR19 ;  /* 0x00000013000b7c82 */ /* 0x001fe20008000000 */
[----:B------:R-:W-:Y:S02]  /*88a0*/  UMOV UR8, UR15 ;  /* 0x0000000f00087c82 */ /* 0x000fe40008000000 */
[----:B------:R0:W-:Y:S02]  /*88b0*/  UTMALDG.3D.MULTICAST [UR8], [UR24], UR23, desc[UR6] ;  /* 0x00000608180073b4 */ /* 0x0001e40008011817 */
[----:B0-----:R-:W-:Y:S05]  /*88c0*/  @P4 BRA `(.L_x_182) ;  /* 0xfffffffc00404947 */ /* 0x001fea000383ffff */
.L_x_178:
[----:B------:R-:W-:Y:S05]  /*88d0*/  BSYNC B1 ;  /* 0x0000000000017941 */ /* 0x000fea0003800000 */
.L_x_177:
[----:B------:R-:W-:Y:S01]  /*88e0*/  LOP3.LUT P5, RZ, R15, 0xff, RZ, 0xc0, !PT ;  /* 0x000000ff0fff7812 */ /* 0x000fe200078ac0ff */
[----:B------:R-:W-:Y:S01]  /*88f0*/  VIADD R6, R13, UR13 ;  /* 0x0000000d0d067c36 */ /* 0x000fe20008000000 */
[----:B------:R-:W-:Y:S01]  /*8900*/  ULDC.64 UR4, c[0x0][0x650] ;  /* 0x0001940000047ab9 */ /* 0x000fe20000000a00 */
[----:B------:R-:W-:Y:S01]  /*8910*/  IMAD.U32 R11, RZ, RZ, UR13 ;  /* 0x0000000dff0b7e24 */ /* 0x000fe2000f8e00ff */
[----:B------:R-:W-:Y:S01]  /*8920*/  UISETP.GE.U32.AND UP0, UPT, UR13, 0x12, UPT ;  /* 0x000000120d00788c */ /* 0x000fe2000bf06070 */
[----:B------:R-:W-:Y:S01]  /*8930*/  BSSY B1, `(.L_x_183) ;  /* 0x000006c000017945 */ /* 0x000fe20003800000 */
[----:B------:R-:W-:Y:S02]  /*8940*/  ISETP.GT.U32.AND P1, PT, R6, 0x11, PT ;  /* 0x000000110600780c */ /* 0x000fe40003f24070 */
[----:B------:R-:W-:Y:S02]  /*8950*/  PRMT R15, RZ, 0x7610, R15 ;  /* 0x00007610ff0f7816 */ /* 0x000fe4000000000f */
[----:B------:R-:W-:-:S02]  /*8960*/  ISETP.LT.U32.AND P1, PT, R11, 0x12, P1 ;  /* 0x000000120b00780c */ /* 0x000fc40000f21070 */
[----:B------:R-:W-:Y:S01]  /*8970*/  PLOP3.LUT P4, PT, PT, PT, UP0, 0x80, 0x0 ;  /* 0x000000000000781c */ /* 0x000fe20003f8f008 */
[----:B------:R-:W0:Y:S01]  /*8980*/  @P5 S2R R5, SR_CgaCtaId ;  /* 0x0000000000055919 */ /* 0x000e220000008800 */
[----:B------:R-:W-:-:S04]  /*8990*/  @P5 MOV R4, 0x400 ;  /* 0x0000040000045802 */ /* 0x000fc80000000f00 */
[----:B0-----:R-:W-:Y:S01]  /*89a0*/  @P5 LEA R10, R5, R4, 0x18 ;  /* 0x00000004050a5211 */ /* 0x001fe200078ec0ff */
[----:B------:R-:W-:-:S03]  /*89b0*/  IMAD.WIDE.U32 R4, R6, 0x38e38e39, RZ ;  /* 0x38e38e3906047825 */ /* 0x000fc600078e00ff */
[----:B------:R0:W-:Y:S01]  /*89c0*/  @P5 SYNCS.ARRIVE.TRANS64.A1T0 RZ, [R10+URZ+0x158], RZ ;  /* 0x000158ff0aff59a7 */ /* 0x0001e2000810003f */
[----:B------:R-:W-:Y:S01]  /*89d0*/  IADD3 R2, P5, R2, R8, RZ ;  /* 0x0000000802027210 */ /* 0x000fe20007fbe0ff */
[----:B------:R-:W-:Y:S01]  /*89e0*/  IMAD.MOV.U32 R4, RZ, RZ, -0x1 ;  /* 0xffffffffff047424 */ /* 0x000fe200078e00ff */
[----:B------:R-:W-:Y:S02]  /*89f0*/  SHF.R.U32.HI R11, RZ, 0x2, R5 ;  /* 0x00000002ff0b7819 */ /* 0x000fe40000011605 */
[----:B------:R-:W-:Y:S01]  /*8a00*/  SEL R5, RZ, 0x1, !P1 ;  /* 0x00000001ff057807 */ /* 0x000fe20004800000 */
[----:B------:R-:W-:Y:S01]  /*8a10*/  IMAD.X R3, R3, 0x1, R0, P5 ;  /* 0x0000000103037824 */ /* 0x000fe200028e0600 */
[----:B------:R-:W-:Y:S01]  /*8a20*/  ISETP.GE.U32.AND P1, PT, R2, UR4, PT ;  /* 0x0000000402007c0c */ /* 0x000fe2000bf26070 */
[----:B------:R-:W-:Y:S01]  /*8a30*/  IMAD R13, R11, -0x12, R6 ;  /* 0xffffffee0b0d7824 */ /* 0x000fe200078e0206 */
[----:B------:R-:W-:Y:S01]  /*8a40*/  LOP3.LUT R12, R12, R5, RZ, 0x3c, !PT ;  /* 0x000000050c0c7212 */ /* 0x000fe200078e3cff */
[----:B------:R-:W-:Y:S01]  /*8a50*/  IMAD.MOV.U32 R6, RZ, RZ, -0x1 ;  /* 0xffffffffff067424 */ /* 0x000fe200078e00ff */
[----:B------:R-:W-:Y:S01]  /*8a60*/  ISETP.GE.U32.AND.EX P1, PT, R3, UR5, PT, P1 ;  /* 0x0000000503007c0c */ /* 0x000fe2000bf26110 */
[----:B------:R-:W-:Y:S01]  /*8a70*/  IMAD.MOV.U32 R5, RZ, RZ, -0x1 ;  /* 0xffffffffff057424 */ /* 0x000fe200078e00ff */
[----:B------:R-:W-:-:S02]  /*8a80*/  @P4 LOP3.LUT R12, R12, 0x1, R11, 0x78, !PT ;  /* 0x000000010c0c4812 */ /* 0x000fc400078e780b */
[----:B0-----:R-:W-:-:S09]  /*8a90*/  PRMT R10, RZ, 0x7610, R10 ;  /* 0x00007610ff0a7816 */ /* 0x001fd2000000000a */
[----:B------:R-:W-:Y:S05]  /*8aa0*/  @P1 BRA `(.L_x_184) ;  /* 0x0000000400501947 */ /* 0x000fea0003800000 */
[----:B------:R-:W0:Y:S01]  /*8ab0*/  S2R R6, SR_CTAID.X ;  /* 0x0000000000067919 */ /* 0x000e220000002500 */
[----:B------:R-:W-:Y:S01]  /*8ac0*/  ULDC.64 UR4, c[0x0][0x628] ;  /* 0x00018a0000047ab9 */ /* 0x000fe20000000a00 */
[----:B------:R-:W-:Y:S01]  /*8ad0*/  ULDC UR7, c[0x0][0x630] ;  /* 0x00018c0000077ab9 */ /* 0x000fe20000000800 */
[----:B------:R-:W-:Y:S01]  /*8ae0*/  ISETP.NE.U32.AND P1, PT, RZ, UR4, PT ;  /* 0x00000004ff007c0c */ /* 0x000fe2000bf25070 */
[----:B------:R-:W1:Y:S01]  /*8af0*/  S2R R19, SR_CTAID.Y ;  /* 0x0000000000137919 */ /* 0x000e620000002600 */
[----:B------:R-:W-:Y:S01]  /*8b00*/  ULDC UR8, c[0x0][0x150] ;  /* 0x0000540000087ab9 */ /* 0x000fe20000000800 */
[----:B------:R-:W-:Y:S01]  /*8b10*/  IMAD.MOV.U32 R4, RZ, RZ, R2 ;  /* 0x000000ffff047224 */ /* 0x000fe200078e0002 */
[----:B------:R-:W-:Y:S01]  /*8b20*/  ISETP.NE.AND.EX P1, PT, RZ, UR5, PT, P1 ;  /* 0x00000005ff007c0c */ /* 0x000fe2000bf25310 */
[----:B------:R-:W-:Y:S01]  /*8b30*/  IMAD.MOV.U32 R5, RZ, RZ, R3 ;  /* 0x000000ffff057224 */ /* 0x000fe200078e0003 */
[----:B0-----:R-:W-:-:S11]  /*8b40*/  I2FP.F32.U32 R20, R6 ;  /* 0x0000000600147245 */ /* 0x001fd60000201000 */
[----:B------:R-:W-:Y:S05]  /*8b50*/  @!P1 BRA `(.L_x_185) ;  /* 0x0000000000289947 */ /* 0x000fea0003800000 */
[----:B------:R-:W-:Y:S02]  /*8b60*/  ULDC UR6, c[0x0][0x634] ;  /* 0x00018d0000067ab9 */ /* 0x000fe40000000800 */
[----:B------:R-:W-:-:S05]  /*8b70*/  IADD3 R5, P1, R2, UR6, RZ ;  /* 0x0000000602057c10 */ /* 0x000fca000ff3e0ff */
[----:B------:R-:W-:-:S04]  /*8b80*/  IMAD.X R21, RZ, RZ, R3, P1 ;  /* 0x000000ffff157224 */ /* 0x000fc800008e0603 */
[----:B------:R-:W-:-:S04]  /*8b90*/  IMAD.WIDE.U32 R10, R21, UR4, RZ ;  /* 0x00000004150a7c25 */ /* 0x000fc8000f8e00ff */
[----:B------:R-:W-:-:S04]  /*8ba0*/  IMAD.WIDE.U32 R10, P1, R5, UR5, R10 ;  /* 0x00000005050a7c25 */ /* 0x000fc8000f82000a */
[----:B------:R-:W-:-:S04]  /*8bb0*/  IMAD.WIDE.U32 R4, R5, UR4, RZ ;  /* 0x0000000405047c25 */ /* 0x000fc8000f8e00ff */
[----:B------:R-:W-:Y:S01]  /*8bc0*/  IMAD.MOV.U32 R4, RZ, RZ, R11 ;  /* 0x000000ffff047224 */ /* 0x000fe200078e000b */
[----:B------:R-:W-:Y:S01]  /*8bd0*/  IADD3 RZ, P4, R5, R10, RZ ;  /* 0x0000000a05ff7210 */ /* 0x000fe20007f9e0ff */
[----:B------:R-:W-:-:S04]  /*8be0*/  IMAD.X R5, RZ, RZ, RZ, P1 ;  /* 0x000000ffff057224 */ /* 0x000fc800008e06ff */
[----:B------:R-:W-:-:S08]  /*8bf0*/  IMAD.WIDE.U32.X R4, R21, UR5, R4, P4 ;  /* 0x0000000515047c25 */ /* 0x000fd0000a0e0404 */
.L_x_185:
[--C-:B------:R-:W-:Y:S01]  /*8c00*/  SHF.R.U64 R18, R4, UR7, R5.reuse ;  /* 0x0000000704127c19 */ /* 0x100fe20008001205 */
[----:B------:R-:W-:Y:S01]  /*8c10*/  FMUL R20, R20, UR8 ;  /* 0x0000000814147c20 */ /* 0x000fe20008400000 */
[----:B------:R-:W0:Y:S01]  /*8c20*/  LDC R21, c[0x0][0x144] ;  /* 0x00005100ff157b82 */ /* 0x000e220000000800 */
[----:B-1----:R-:W-:Y:S01]  /*8c30*/  I2FP.F32.U32 R10, R19 ;  /* 0x00000013000a7245 */ /* 0x002fe20000201000 */
[----:B------:R-:W-:Y:S01]  /*8c40*/  ULDC UR6, c[0x0][0x154] ;  /* 0x0000550000067ab9 */ /* 0x000fe20000000800 */
[----:B------:R-:W-:Y:S01]  /*8c50*/  SHF.R.U32.HI R4, RZ, UR7, R5 ;  /* 0x00000007ff047c19 */ /* 0x000fe20008011605 */
[----:B------:R-:W-:Y:S01]  /*8c60*/  ULDC.64 UR4, c[0x0][0x620] ;  /* 0x0001880000047ab9 */ /* 0x000fe20000000a00 */
[----:B------:R-:W-:Y:S01]  /*8c70*/  IADD3 R5, P1, RZ, -R18, RZ ;  /* 0x80000012ff057210 */ /* 0x000fe20007f3e0ff */
[----:B------:R-:W1:Y:S01]  /*8c80*/  F2I.U32.TRUNC.NTZ R20, R20 ;  /* 0x0000001400147305 */ /* 0x000e62000020f000 */
[----:B------:R-:W-:Y:S01]  /*8c90*/  FMUL R10, R10, UR6 ;  /* 0x000000060a0a7c20 */ /* 0x000fe20008400000 */
[----:B------:R-:W2:Y:S01]  /*8ca0*/  LDC R22, c[0x0][0x148] ;  /* 0x00005200ff167b82 */ /* 0x000ea20000000800 */
[----:B------:R-:W-:Y:S01]  /*8cb0*/  ULDC.64 UR6, c[0x0][0x640] ;  /* 0x0001900000067ab9 */ /* 0x000fe20000000a00 */
[----:B------:R-:W-:Y:S01]  /*8cc0*/  IMAD.X R4, RZ, RZ, ~R4, P1 ;  /* 0x000000ffff047224 */ /* 0x000fe200008e0e04 */
[----:B------:R-:W-:-:S03]  /*8cd0*/  ISETP.NE.U32.AND P1, PT, RZ, UR6, PT ;  /* 0x00000006ff007c0c */ /* 0x000fc6000bf25070 */
[----:B------:R-:W-:Y:S01]  /*8ce0*/  IMAD R4, R4, UR4, RZ ;  /* 0x0000000404047c24 */ /* 0x000fe2000f8e02ff */
[----:B------:R-:W3:Y:S01]  /*8cf0*/  F2I.U32.TRUNC.NTZ R10, R10 ;  /* 0x0000000a000a7305 */ /* 0x000ee2000020f000 */
[----:B------:R-:W-:Y:S02]  /*8d00*/  ISETP.NE.AND.EX P1, PT, RZ, UR7, PT, P1 ;  /* 0x00000007ff007c0c */ /* 0x000fe4000bf25310 */
[C---:B------:R-:W-:Y:S02]  /*8d10*/  IMAD R11, R5.reuse, UR5, R4 ;  /* 0x00000005050b7c24 */ /* 0x040fe4000f8e0204 */
[----:B------:R-:W-:Y:S01]  /*8d20*/  IMAD.WIDE.U32 R4, R5, UR4, R2 ;  /* 0x0000000405047c25 */ /* 0x000fe2000f8e0002 */
[----:B------:R-:W-:-:S03]  /*8d30*/  ULDC UR4, c[0x0][0x618] ;  /* 0x0001860000047ab9 */ /* 0x000fc60000000800 */
[----:B-1----:R-:W-:Y:S02]  /*8d40*/  IMAD.MOV R20, RZ, RZ, -R20 ;  /* 0x000000ffff147224 */ /* 0x002fe400078e0a14 */
[----:B------:R-:W-:Y:S02]  /*8d50*/  IMAD.IADD R5, R5, 0x1, R11 ;  /* 0x0000000105057824 */ /* 0x000fe400078e020b */
[----:B0-----:R-:W-:-:S03]  /*8d60*/  IMAD R6, R21, R20, R6 ;  /* 0x0000001415067224 */ /* 0x001fc600078e0206 */
[--C-:B------:R-:W-:Y:S01]  /*8d70*/  SHF.R.U64 R20, R4, UR4, R5.reuse ;  /* 0x0000000404147c19 */ /* 0x100fe20008001205 */
[----:B---3--:R-:W-:Y:S01]  /*8d80*/  IMAD.MOV R4, RZ, RZ, -R10 ;  /* 0x000000ffff047224 */ /* 0x008fe200078e0a0a */
[----:B------:R-:W-:Y:S01]  /*8d90*/  SHF.R.U32.HI R5, RZ, UR4, R5 ;  /* 0x00000004ff057c19 */ /* 0x000fe20008011605 */
[----:B------:R-:W-:Y:S02]  /*8da0*/  ULDC UR4, c[0x0][0x608] ;  /* 0x0001820000047ab9 */ /* 0x000fe40000000800 */
[----:B--2---:R-:W-:Y:S01]  /*8db0*/  @P2 IMAD R6, R22, R4, R19 ;  /* 0x0000000416062224 */ /* 0x004fe200078e0213 */
[--C-:B------:R-:W-:Y:S02]  /*8dc0*/  SHF.R.U64 R22, R20, UR4, R5.reuse ;  /* 0x0000000414167c19 */ /* 0x100fe40008001205 */
[----:B------:R-:W-:Y:S01]  /*8dd0*/  SHF.R.U32.HI R5, RZ, UR4, R5 ;  /* 0x00000004ff057c19 */ /* 0x000fe20008011605 */
[----:B------:R-:W-:-:S03]  /*8de0*/  ULDC UR4, c[0x0][0x658] ;  /* 0x0001960000047ab9 */ /* 0x000fc60000000800 */
[--C-:B------:R-:W-:Y:S02]  /*8df0*/  SHF.R.U64 R19, R22, UR4, R5.reuse ;  /* 0x0000000416137c19 */ /* 0x100fe40008001205 */
[----:B------:R-:W-:-:S03]  /*8e00*/  SHF.R.U32.HI R21, RZ, UR4, R5 ;  /* 0x00000004ff157c19 */ /* 0x000fc60008011605 */
[----:B------:R-:W-:Y:S02]  /*8e10*/  IMAD.MOV.U32 R10, RZ, RZ, R19 ;  /* 0x000000ffff0a7224 */ /* 0x000fe400078e0013 */
[----:B------:R-:W-:Y:S01]  /*8e20*/  IMAD.MOV.U32 R5, RZ, RZ, R21 ;  /* 0x000000ffff057224 */ /* 0x000fe200078e0015 */
[----:B------:R-:W-:Y:S06]  /*8e30*/  @!P1 BRA `(.L_x_186) ;  /* 0x00000000002c9947 */ /* 0x000fec0003800000 */
        /* <DEDUP_REMOVED lines=9> */
[----:B------:R-:W-:-:S04]  /*8ed0*/  IMAD.WIDE.U32.X R4, R21, UR7, R4, P4 ;  /* 0x0000000715047c25 */ /* 0x000fc8000a0e0404 */
[----:B------:R-:W-:-:S07]  /*8ee0*/  IMAD.MOV.U32 R10, RZ, RZ, R4 ;  /* 0x000000ffff0a7224 */ /* 0x000fce00078e0004 */
.L_x_186:
[----:B------:R-:W-:Y:S01]  /*8ef0*/  ULDC UR4, c[0x0][0x648] ;  /* 0x0001920000047ab9 */ /* 0x000fe20000000800 */
[----:B------:R-:W-:Y:S01]  /*8f00*/  LOP3.LUT R4, R22, UR17, RZ, 0xc0, !PT ;  /* 0x0000001116047c12 */ /* 0x000fe2000f8ec0ff */
[----:B------:R-:W-:Y:S01]  /*8f10*/  ULDC UR5, c[0x0][0x610] ;  /* 0x0001840000057ab9 */ /* 0x000fe20000000800 */
[----:B------:R-:W-:Y:S01]  /*8f20*/  SHF.R.U64 R5, R10, UR4, R5 ;  /* 0x000000040a057c19 */ /* 0x000fe20008001205 */
[----:B------:R-:W-:Y:S01]  /*8f30*/  ULDC UR4, c[0x0][0x638] ;  /* 0x00018e0000047ab9 */ /* 0x000fe20000000800 */
[----:B------:R-:W-:-:S03]  /*8f40*/  LOP3.LUT R20, R20, UR16, RZ, 0xc0, !PT ;  /* 0x0000001014147c12 */ /* 0x000fc6000f8ec0ff */
[----:B------:R-:W-:Y:S02]  /*8f50*/  IMAD.MOV R10, RZ, RZ, -R5 ;  /* 0x000000ffff0a7224 */ /* 0x000fe400078e0a05 */
[----:B------:R-:W-:Y:S02]  /*8f60*/  IMAD R5, R5, UR18, R4 ;  /* 0x0000001205057c24 */ /* 0x000fe4000f8e0204 */
[----:B------:R-:W-:Y:S01]  /*8f70*/  IMAD R19, R10, UR4, R19 ;  /* 0x000000040a137c24 */ /* 0x000fe2000f8e0213 */
[----:B------:R-:W-:Y:S01]  /*8f80*/  ULDC UR4, c[0x0][0x600] ;  /* 0x0001800000047ab9 */ /* 0x000fe20000000800 */
[----:B------:R-:W-:Y:S02]  /*8f90*/  IMAD R6, R5, UR5, R6 ;  /* 0x0000000505067c24 */ /* 0x000fe4000f8e0206 */
[----:B------:R-:W-:Y:S02]  /*8fa0*/  IMAD R19, R19, UR4, R20 ;  /* 0x0000000413137c24 */ /* 0x000fe4000f8e0214 */
[----:B------:R-:W-:-:S02]  /*8fb0*/  IMAD.MOV.U32 R10, RZ, RZ, 0x1 ;  /* 0x00000001ff0a7424 */ /* 0x000fc400078e00ff */
[----:B------:R-:W-:Y:S01]  /*8fc0*/  IMAD.MOV.U32 R4, RZ, RZ, R18 ;  /* 0x000000ffff047224 */ /* 0x000fe200078e0012 */
[----:B------:R-:W-:Y:S02]  /*8fd0*/  SEL R5, R19, R6, !P2 ;  /* 0x0000000613057207 */ /* 0x000fe40005000000 */
[----:B------:R-:W-:-:S07]  /*8fe0*/  SEL R6, R6, R19, !P2 ;  /* 0x0000001306067207 */ /* 0x000fce0005000000 */
.L_x_184:
[----:B------:R-:W-:Y:S05]  /*8ff0*/  BSYNC B1 ;  /* 0x0000000000017941 */ /* 0x000fea0003800000 */
.L_x_183:
[----:B------:R-:W-:-:S13]  /*9000*/  LOP3.LUT P1, RZ, R10, 0xff, RZ, 0xc0, !PT ;  /* 0x000000ff0aff7812 */ /* 0x000fda000782c0ff */
[----:B------:R-:W-:Y:S05]  /*9010*/  @P1 BRA `(.L_x_187) ;  /* 0xfffffff400381947 */ /* 0x000fea000383ffff */
[----:B------:R-:W-:Y:S05]  /*9020*/  BSYNC B0 ;  /* 0x0000000000007941 */ /* 0x000fea0003800000 */
.L_x_175:
[----:B------:R-:W-:-:S03]  /*9030*/  UMOV UR4, 0xffffffff ;  /* 0xffffffff00047882 */ /* 0x000fc60000000000 */
[----:B------:R-:W-:Y:S05]  /*9040*/  BRA.DIV UR4, `(.L_x_188) ;  /* 0x0000000e04447947 */ /* 0x000fea000b800000 */
[----:B------:R-:W-:-:S13]  /*9050*/  ELECT P0, URZ, PT ;  /* 0x00000000003f782f */ /* 0x000fda0003800000 */
.L_x_218:
[----:B------:R-:W-:Y:S04]  /*9060*/  BSSY B0, `(.L_x_189) ;  /* 0x00000a9000007945 */ /* 0x000fe80003800000 */
[----:B------:R-:W-:Y:S05]  /*9070*/  @!P0 BRA `(.L_x_190) ;  /* 0x00000008009c8947 */ /* 0x000fea0003800000 */
[----:B------:R-:W-:-:S04]  /*9080*/  LOP3.LUT R7, R7, 0x2, RZ, 0xfc, !PT ;  /* 0x0000000207077812 */ /* 0x000fc800078efcff */
[----:B------:R-:W-:-:S13]  /*9090*/  ISETP.NE.AND P0, PT, R7, 0x3, PT ;  /* 0x000000030700780c */ /* 0x000fda0003f05270 */
[----:B------:R-:W-:Y:S05]  /*90a0*/  @!P0 BRA `(.L_x_191) ;  /* 0x0000000000048947 */ /* 0x000fea0003800000 */
[----:B------:R-:W-:Y:S01]  /*90b0*/  BPT.TRAP 0x1 ;  /* 0x000000040000795c */ /* 0x000fe20000300000 */
.L_x_191:
[----:B------:R-:W0:Y:S01]  /*90c0*/  S2R R3, SR_CgaCtaId ;  /* 0x0000000000037919 */ /* 0x000e220000008800 */
[----:B------:R-:W-:Y:S02]  /*90d0*/  MOV R0, 0x400 ;  /* 0x0000040000007802 */ /* 0x000fe40000000f00 */
[----:B------:R-:W-:Y:S02]  /*90e0*/  SHF.L.U32 R2, R12, 0x1f, RZ ;  /* 0x0000001f0c027819 */ /* 0x000fe400000006ff */
[----:B0-----:R-:W-:-:S05]  /*90f0*/  LEA R0, R3, R0, 0x18 ;  /* 0x0000000003007211 */ /* 0x001fca00078ec0ff */
[----:B------:R-:W-:-:S04]  /*9100*/  VIADD R0, R0, 0x90 ;  /* 0x0000009000007836 */ /* 0x000fc80000000000 */
[C---:B------:R-:W-:Y:S02]  /*9110*/  IMAD R5, R13.reuse, 0x8, R0 ;  /* 0x000000080d057824 */ /* 0x040fe400078e0200 */
[----:B------:R-:W-:Y:S02]  /*9120*/  VIADD R13, R13, 0x1 ;  /* 0x000000010d0d7836 */ /* 0x000fe40000000000 */
[----:B------:R-:W0:Y:S03]  /*9130*/  SYNCS.PHASECHK.TRANS64.TRYWAIT P0, [R5+URZ], R2 ;  /* 0x00000002050075a7 */ /* 0x000e26000800017f */
[----:B------:R-:W-:-:S04]  /*9140*/  ISETP.NE.AND P1, PT, R13, 0x12, PT ;  /* 0x000000120d00780c */ /* 0x000fc80003f25270 */
[----:B------:R-:W-:Y:S02]  /*9150*/  SEL R3, RZ, 0x1, P1 ;  /* 0x00000001ff037807 */ /* 0x000fe40000800000 */
[----:B------:R-:W-:Y:S02]  /*9160*/  SEL R13, R13, RZ, P1 ;  /* 0x000000ff0d0d7207 */ /* 0x000fe40000800000 */
[----:B------:R-:W-:-:S03]  /*9170*/  LOP3.LUT R12, R12, R3, RZ, 0x3c, !PT ;  /* 0x000000030c0c7212 */ /* 0x000fc600078e3cff */
[----:B------:R-:W-:Y:S01]  /*9180*/  IMAD R7, R13, 0x8, R0 ;  /* 0x000000080d077824 */ /* 0x000fe200078e0200 */
[----:B------:R-:W-:Y:S01]  /*9190*/  SHF.L.U32 R4, R12, 0x1f, RZ ;  /* 0x0000001f0c047819 */ /* 0x000fe200000006ff */
[----:B0-----:R-:W-:Y:S06]  /*91a0*/  @!P0 BRA `(.L_x_192) ;  /* 0x0000000c00108947 */ /* 0x001fec0003800000 */
.L_x_219:
[----:B------:R-:W1:Y:S01]  /*91b0*/  SYNCS.PHASECHK.TRANS64.TRYWAIT P0, [R7+URZ], R4 ;  /* 0x00000004070075a7 */ /* 0x000e62000800017f */
[----:B0-----:R-:W-:-:S05]  /*91c0*/  VIADD R2, R13, 0x1 ;  /* 0x000000010d027836 */ /* 0x001fca0000000000 */
[----:B------:R-:W-:-:S04]  /*91d0*/  ISETP.NE.AND P1, PT, R2, 0x12, PT ;  /* 0x000000120200780c */ /* 0x000fc80003f25270 */
[----:B------:R-:W-:Y:S02]  /*91e0*/  SEL R3, RZ, 0x1, P1 ;  /* 0x00000001ff037807 */ /* 0x000fe40000800000 */
[----:B------:R-:W-:Y:S02]  /*91f0*/  SEL R9, R2, RZ, P1 ;  /* 0x000000ff02097207 */ /* 0x000fe40000800000 */
[----:B------:R-:W-:-:S03]  /*9200*/  LOP3.LUT R12, R12, R3, RZ, 0x3c, !PT ;  /* 0x000000030c0c7212 */ /* 0x000fc600078e3cff */
[----:B------:R-:W-:Y:S01]  /*9210*/  IMAD R6, R9, 0x8, R0 ;  /* 0x0000000809067824 */ /* 0x000fe200078e0200 */
[----:B------:R-:W-:Y:S01]  /*9220*/  SHF.L.U32 R5, R12, 0x1f, RZ ;  /* 0x0000001f0c057819 */ /* 0x000fe200000006ff */
[----:B-1----:R-:W-:Y:S06]  /*9230*/  @!P0 BRA `(.L_x_193) ;  /* 0x0000000c00008947 */ /* 0x002fec0003800000 */
.L_x_220:
[----:B------:R-:W1:Y:S01]  /*9240*/  SYNCS.PHASECHK.TRANS64.TRYWAIT P0, [R6+URZ], R5 ;  /* 0x00000005060075a7 */ /* 0x000e62000800017f */
[----:B------:R-:W-:-:S05]  /*9250*/  VIADD R2, R9, 0x1 ;  /* 0x0000000109027836 */ /* 0x000fca0000000000 */
[----:B------:R-:W-:-:S04]  /*9260*/  ISETP.NE.AND P1, PT, R2, 0x12, PT ;  /* 0x000000120200780c */ /* 0x000fc80003f25270 */
[----:B------:R-:W-:Y:S02]  /*9270*/  SEL R3, RZ, 0x1, P1 ;  /* 0x00000001ff037807 */ /* 0x000fe40000800000 */
[----:B0-----:R-:W-:Y:S02]  /*9280*/  SEL R7, R2, RZ, P1 ;  /* 0x000000ff02077207 */ /* 0x001fe40000800000 */
[----:B------:R-:W-:-:S03]  /*9290*/  LOP3.LUT R12, R12, R3, RZ, 0x3c, !PT ;  /* 0x000000030c0c7212 */ /* 0x000fc600078e3cff */
[----:B------:R-:W-:Y:S01]  /*92a0*/  IMAD R9, R7, 0x8, R0 ;  /* 0x0000000807097824 */ /* 0x000fe200078e0200 */
[----:B------:R-:W-:Y:S01]  /*92b0*/  SHF.L.U32 R4, R12, 0x1f, RZ ;  /* 0x0000001f0c047819 */ /* 0x000fe200000006ff */
[----:B-1----:R-:W-:Y:S06]  /*92c0*/  @!P0 BRA `(.L_x_194) ;  /* 0x0000000800f08947 */ /* 0x002fec0003800000 */
.L_x_221:
[----:B------:R-:W1:Y:S01]  /*92d0*/  SYNCS.PHASECHK.TRANS64.TRYWAIT P0, [R9+URZ], R4 ;  /* 0x00000004090075a7 */ /* 0x000e62000800017f */
[----:B------:R-:W-:-:S05]  /*92e0*/  VIADD R2, R7, 0x1 ;  /* 0x0000000107027836 */ /* 0x000fca0000000000 */
[----:B------:R-:W-:-:S04]  /*92f0*/  ISETP.NE.AND P1, PT, R2, 0x12, PT ;  /* 0x000000120200780c */ /* 0x000fc80003f25270 */
[----:B------:R-:W-:Y:S02]  /*9300*/  SEL R3, RZ, 0x1, P1 ;  /* 0x00000001ff037807 */ /* 0x000fe40000800000 */
[----:B------:R-:W-:Y:S02]  /*9310*/  SEL R7, R2, RZ, P1 ;  /* 0x000000ff02077207 */ /* 0x000fe40000800000 */
[----:B------:R-:W-:-:S03]  /*9320*/  LOP3.LUT R12, R12, R3, RZ, 0x3c, !PT ;  /* 0x000000030c0c7212 */ /* 0x000fc600078e3cff */
[----:B0-----:R-:W-:Y:S01]  /*9330*/  IMAD R6, R7, 0x8, R0 ;  /* 0x0000000807067824 */ /* 0x001fe200078e0200 */
[----:B------:R-:W-:Y:S01]  /*9340*/  SHF.L.U32 R5, R12, 0x1f, RZ ;  /* 0x0000001f0c057819 */ /* 0x000fe200000006ff */
[----:B-1----:R-:W-:Y:S06]  /*9350*/  @!P0 BRA `(.L_x_195) ;  /* 0x0000000800e08947 */ /* 0x002fec0003800000 */
.L_x_222:
        /* <DEDUP_REMOVED lines=9> */
.L_x_223:
        /* <DEDUP_REMOVED lines=9> */
.L_x_224:
        /* <DEDUP_REMOVED lines=9> */
.L_x_225:
        /* <DEDUP_REMOVED lines=9> */
.L_x_226:
        /* <DEDUP_REMOVED lines=9> */
.L_x_227:
        /* <DEDUP_REMOVED lines=9> */
.L_x_228:
        /* <DEDUP_REMOVED lines=9> */
.L_x_229:
        /* <DEDUP_REMOVED lines=9> */
.L_x_230:
        /* <DEDUP_REMOVED lines=9> */
.L_x_231:
        /* <DEDUP_REMOVED lines=9> */
.L_x_232:
        /* <DEDUP_REMOVED lines=9> */
.L_x_233:
        /* <DEDUP_REMOVED lines=9> */
.L_x_234:
[----:B------:R-:W1:Y:S01]  /*9a20*/  SYNCS.PHASECHK.TRANS64.TRYWAIT P0, [R6+URZ], R5 ;  /* 0x00000005060075a7 */ /* 0x000e62000800017f */
[----:B------:R-:W-:-:S05]  /*9a30*/  VIADD R2, R7, 0x1 ;  /* 0x0000000107027836 */ /* 0x000fca0000000000 */
[----:B------:R-:W-:-:S04]  /*9a40*/  ISETP.NE.AND P1, PT, R2, 0x12, PT ;  /* 0x000000120200780c */ /* 0x000fc80003f25270 */
[----:B0-----:R-:W-:Y:S02]  /*9a50*/  SEL R4, RZ, 0x1, P1 ;  /* 0x00000001ff047807 */ /* 0x001fe40000800000 */
[----:B------:R-:W-:Y:S02]  /*9a60*/  SEL R3, R2, RZ, P1 ;  /* 0x000000ff02037207 */ /* 0x000fe40000800000 */
[----:B------:R-:W-:Y:S01]  /*9a70*/  LOP3.LUT R4, R11, R4, RZ, 0x3c, !PT ;  /* 0x000000040b047212 */ /* 0x000fe200078e3cff */
[----:B-1----:R-:W-:Y:S06]  /*9a80*/  @!P0 BRA `(.L_x_208) ;  /* 0x0000000800188947 */ /* 0x002fec0003800000 */
.L_x_235:
[----:B------:R-:W-:Y:S01]  /*9a90*/  IMAD R3, R3, 0x8, R0 ;  /* 0x0000000803037824 */ /* 0x000fe200078e0200 */
[----:B------:R-:W-:-:S07]  /*9aa0*/  SHF.L.U32 R0, R4, 0x1f, RZ ;  /* 0x0000001f04007819 */ /* 0x000fce00000006ff */
.L_x_209:
[----:B-1----:R1:W2:Y:S02]  /*9ab0*/  SYNCS.PHASECHK.TRANS64.TRYWAIT P0, [R3+URZ], R0 ;  /* 0x00000000030075a7 */ /* 0x0022a4000800017f */
[----:B--2---:R-:W-:Y:S05]  /*9ac0*/  @!P0 NANOSLEEP.SYNCS 0x989680 ;  /* 0x009896800000895d */ /* 0x004fea0003900000 */
[----:B------:R-:W2:Y:S02]  /*9ad0*/  @!P0 SYNCS.PHASECHK.TRANS64 P0, [R3+URZ], R0 ;  /* 0x00000000030085a7 */ /* 0x000ea4000800007f */
[----:B--2---:R-:W-:Y:S05]  /*9ae0*/  @!P0 BRA `(.L_x_209) ;  /* 0xfffffffc00f08947 */ /* 0x004fea000383ffff */
.L_x_190:
[----:B------:R-:W-:Y:S05]  /*9af0*/  BSYNC B0 ;  /* 0x0000000000007941 */ /* 0x000fea0003800000 */
.L_x_189:
[----:B------:R-:W-:Y:S05]  /*9b00*/  EXIT ;  /* 0x000000000000794d */ /* 0x000fea0003800000 */
.L_x_20:
[----:B0-----:R-:W-:-:S04]  /*9b10*/  IMAD.U32 R19, RZ, RZ, UR15 ;  /* 0x0000000fff137e24 */ /* 0x001fc8000f8e00ff */
[----:B------:R0:W1:Y:S03]  /*9b20*/  SYNCS.PHASECHK.TRANS64.TRYWAIT P0, [R19+URZ+-0x8], R18 ;  /* 0xfffff812130075a7 */ /* 0x000066000800017f */
[----:B-1----:R-:W-:Y:S05]  /*9b30*/  @!P0 NANOSLEEP.SYNCS 0x989680 ;  /* 0x009896800000895d */ /* 0x002fea0003900000 */
[----:B------:R-:W1:Y:S02]  /*9b40*/  @!P0 SYNCS.PHASECHK.TRANS64 P0, [R19+URZ+-0x8], R18 ;  /* 0xfffff812130085a7 */ /* 0x000e64000800007f */
[----:B-1----:R-:W-:Y:S05]  /*9b50*/  @!P0 BRA `(.L_x_20) ;  /* 0xfffffffc00ec8947 */ /* 0x002fea000383ffff */
[----:B------:R-:W-:Y:S05]  /*9b60*/  BRA `(.L_x_210) ;  /* 0xffffff7c00447947 */ /* 0x000fea000383ffff */
.L_x_25:
[----:B-1----:R-:W-:-:S04]  /*9b70*/  IMAD.U32 R19, RZ, RZ, UR6 ;  /* 0x00000006ff137e24 */ /* 0x002fc8000f8e00ff */
[----:B------:R1:W4:Y:S03]  /*9b80*/  SYNCS.PHASECHK.TRANS64.TRYWAIT P0, [R19+URZ], R18 ;  /* 0x00000012130075a7 */ /* 0x000326000800017f */
[----:B----4-:R-:W-:Y:S05]  /*9b90*/  @!P0 NANOSLEEP.SYNCS 0x989680 ;  /* 0x009896800000895d */ /* 0x010fea0003900000 */
[----:B------:R-:W4:Y:S02]  /*9ba0*/  @!P0 SYNCS.PHASECHK.TRANS64 P0, [R19+URZ], R18 ;  /* 0x00000012130085a7 */ /* 0x000f24000800007f */
[----:B----4-:R-:W-:Y:S05]  /*9bb0*/  @!P0 BRA `(.L_x_25) ;  /* 0xfffffffc00ec8947 */ /* 0x010fea000383ffff */
[----:B------:R-:W-:Y:S05]  /*9bc0*/  BRA `(.L_x_24) ;  /* 0xffffff8000707947 */ /* 0x000fea000383ffff */
.L_x_31:
[----:B-1----:R-:W-:-:S04]  /*9bd0*/  IMAD.U32 R21, RZ, RZ, UR9 ;  /* 0x00000009ff157e24 */ /* 0x002fc8000f8e00ff */
[----:B------:R1:W4:Y:S03]  /*9be0*/  SYNCS.PHASECHK.TRANS64.TRYWAIT P0, [R21+URZ], R20 ;  /* 0x00000014150075a7 */ /* 0x000326000800017f */
[----:B----4-:R-:W-:Y:S05]  /*9bf0*/  @!P0 NANOSLEEP.SYNCS 0x989680 ;  /* 0x009896800000895d */ /* 0x010fea0003900000 */
[----:B------:R-:W4:Y:S02]  /*9c00*/  @!P0 SYNCS.PHASECHK.TRANS64 P0, [R21+URZ], R20 ;  /* 0x00000014150085a7 */ /* 0x000f24000800007f */
[----:B----4-:R-:W-:Y:S05]  /*9c10*/  @!P0 BRA `(.L_x_31) ;  /* 0xfffffffc00ec8947 */ /* 0x010fea000383ffff */
[----:B------:R-:W-:Y:S05]  /*9c20*/  BRA `(.L_x_30) ;  /* 0xffffff8800a87947 */ /* 0x000fea000383ffff */
.L_x_39:
[----:B0-----:R-:W-:-:S04]  /*9c30*/  IMAD.U32 R19, RZ, RZ, UR15 ;  /* 0x0000000fff137e24 */ /* 0x001fc8000f8e00ff */
[----:B------:R0:W1:Y:S03]  /*9c40*/  SYNCS.PHASECHK.TRANS64.TRYWAIT P0, [R19+URZ+0x8], R18 ;  /* 0x00000812130075a7 */ /* 0x000066000800017f */
[----:B-1----:R-:W-:Y:S05]  /*9c50*/  @!P0 NANOSLEEP.SYNCS 0x989680 ;  /* 0x009896800000895d */ /* 0x002fea0003900000 */
[----:B------:R-:W1:Y:S02]  /*9c60*/  @!P0 SYNCS.PHASECHK.TRANS64 P0, [R19+URZ+0x8], R18 ;  /* 0x00000812130085a7 */ /* 0x000e64000800007f */
[----:B-1----:R-:W-:Y:S05]  /*9c70*/  @!P0 BRA `(.L_x_39) ;  /* 0xfffffffc00ec8947 */ /* 0x002fea000383ffff */
[----:B------:R-:W-:Y:S05]  /*9c80*/  BRA `(.L_x_211) ;  /* 0xffffff9800147947 */ /* 0x000fea000383ffff */
.L_x_176:
[----:B------:R-:W-:Y:S01]  /*9c90*/  BSSY B1, `(.L_x_212) ;  /* 0x0000006000017945 */ /* 0x000fe20003800000 */
[----:B------:R-:W-:-:S07]  /*9ca0*/  IMAD.MOV.U32 R10, RZ, RZ, -0x1 ;  /* 0xffffffffff0a7424 */ /* 0x000fce00078e00ff */
[----:B------:R-:W-:Y:S05]  /*9cb0*/  WARPSYNC.COLLECTIVE R10, `(.L_x_213) ;  /* 0x000000000a0c7348 */ /* 0x000fea0003c00000 */
[----:B------:R-:W-:Y:S02]  /*9cc0*/  ELECT P1, UR62, PT ;  /* 0x00000000003e782f */ /* 0x000fe40003820000 */
[----:B------:R-:W-:Y:S01]  /*9cd0*/  MOV R10, UR62 ;  /* 0x0000003e000a7c02 */ /* 0x000fe20008000f00 */
[----:B------:R-:W-:Y:S10]  /*9ce0*/  ENDCOLLECTIVE ;  /* 0x000000000000791b */ /* 0x000ff40003800000 */
.L_x_213:
[----:B------:R-:W-:Y:S05]  /*9cf0*/  BSYNC B1 ;  /* 0x0000000000017941 */ /* 0x000fea0003800000 */
.L_x_212:
[----:B------:R-:W-:Y:S05]  /*9d00*/  BRA `(.L_x_214) ;  /* 0xffffffe800087947 */ /* 0x000fea000383ffff */
.L_x_179:
[----:B-1----:R1:W2:Y:S02]  /*9d10*/  SYNCS.PHASECHK.TRANS64.TRYWAIT P1, [R21+URZ+0x90], R10 ;  /* 0x0000900a150075a7 */ /* 0x0022a4000802017f */
[----:B--2---:R-:W-:Y:S05]  /*9d20*/  @!P1 NANOSLEEP.SYNCS 0x989680 ;  /* 0x009896800000995d */ /* 0x004fea0003900000 */
[----:B------:R-:W2:Y:S02]  /*9d30*/  @!P1 SYNCS.PHASECHK.TRANS64 P1, [R21+URZ+0x90], R10 ;  /* 0x0000900a150095a7 */ /* 0x000ea4000802007f */
[----:B--2---:R-:W-:Y:S05]  /*9d40*/  @!P1 BRA `(.L_x_179) ;  /* 0xfffffffc00f09947 */ /* 0x004fea000383ffff */
[----:B------:R-:W-:Y:S05]  /*9d50*/  BRA `(.L_x_215) ;  /* 0xffffffe8003c7947 */ /* 0x000fea000383ffff */
.L_x_188:
[----:B------:R-:W-:Y:S01]  /*9d60*/  BSSY B0, `(.L_x_216) ;  /* 0x0000006000007945 */ /* 0x000fe20003800000 */
[----:B------:R-:W-:-:S07]  /*9d70*/  IMAD.MOV.U32 R10, RZ, RZ, -0x1 ;  /* 0xffffffffff0a7424 */ /* 0x000fce00078e00ff */
[----:B------:R-:W-:Y:S05]  /*9d80*/  WARPSYNC.COLLECTIVE R10, `(.L_x_217) ;  /* 0x000000000a0c7348 */ /* 0x000fea0003c00000 */
[----:B------:R-:W-:Y:S02]  /*9d90*/  ELECT P1, UR62, PT ;  /* 0x00000000003e782f */ /* 0x000fe40003820000 */
[----:B------:R-:W-:Y:S01]  /*9da0*/  MOV R10, UR62 ;  /* 0x0000003e000a7c02 */ /* 0x000fe20008000f00 */
[----:B------:R-:W-:Y:S10]  /*9db0*/  ENDCOLLECTIVE ;  /* 0x000000000000791b */ /* 0x000ff40003800000 */
.L_x_217:
[----:B------:R-:W-:Y:S05]  /*9dc0*/  BSYNC B0 ;  /* 0x0000000000007941 */ /* 0x000fea0003800000 */
.L_x_216:
[----:B------:R-:W-:Y:S01]  /*9dd0*/  PLOP3.LUT P0, PT, P1, PT, PT, 0x80, 0x0 ;  /* 0x000000000000781c */ /* 0x000fe20000f0f070 */
[----:B------:R-:W-:-:S12]  /*9de0*/  BRA `(.L_x_218) ;  /* 0xfffffff0009c7947 */ /* 0x000fd8000383ffff */
.L_x_192:
[----:B0-----:R0:W1:Y:S02]  /*9df0*/  SYNCS.PHASECHK.TRANS64.TRYWAIT P0, [R5+URZ], R2 ;  /* 0x00000002050075a7 */ /* 0x001064000800017f */
[----:B-1----:R-:W-:Y:S05]  /*9e00*/  @!P0 NANOSLEEP.SYNCS 0x989680 ;  /* 0x009896800000895d */ /* 0x002fea0003900000 */
[----:B------:R-:W1:Y:S02]  /*9e10*/  @!P0 SYNCS.PHASECHK.TRANS64 P0, [R5+URZ], R2 ;  /* 0x00000002050085a7 */ /* 0x000e64000800007f */
[----:B-1----:R-:W-:Y:S05]  /*9e20*/  @!P0 BRA `(.L_x_192) ;  /* 0xfffffffc00f08947 */ /* 0x002fea000383ffff */
[----:B------:R-:W-:Y:S05]  /*9e30*/  BRA `(.L_x_219) ;  /* 0xfffffff000dc7947 */ /* 0x000fea000383ffff */
.L_x_193:
[----:B0-----:R0:W1:Y:S02]  /*9e40*/  SYNCS.PHASECHK.TRANS64.TRYWAIT P0, [R7+URZ], R4 ;  /* 0x00000004070075a7 */ /* 0x001064000800017f */
[----:B-1----:R-:W-:Y:S05]  /*9e50*/  @!P0 NANOSLEEP.SYNCS 0x989680 ;  /* 0x009896800000895d */ /* 0x002fea0003900000 */
[----:B------:R-:W1:Y:S02]  /*9e60*/  @!P0 SYNCS.PHASECHK.TRANS64 P0, [R7+URZ], R4 ;  /* 0x00000004070085a7 */ /* 0x000e64000800007f */
[----:B-1----:R-:W-:Y:S05]  /*9e70*/  @!P0 BRA `(.L_x_193) ;  /* 0xfffffffc00f08947 */ /* 0x002fea000383ffff */
[----:B------:R-:W-:Y:S05]  /*9e80*/  BRA `(.L_x_220) ;  /* 0xfffffff000ec7947 */ /* 0x000fea000383ffff */
.L_x_194:
[----:B0-----:R0:W1:Y:S02]  /*9e90*/  SYNCS.PHASECHK.TRANS64.TRYWAIT P0, [R6+URZ], R5 ;  /* 0x00000005060075a7 */ /* 0x001064000800017f */
[----:B-1----:R-:W-:Y:S05]  /*9ea0*/  @!P0 NANOSLEEP.SYNCS 0x989680 ;  /* 0x009896800000895d */ /* 0x002fea0003900000 */
[----:B------:R-:W1:Y:S02]  /*9eb0*/  @!P0 SYNCS.PHASECHK.TRANS64 P0, [R6+URZ], R5 ;  /* 0x00000005060085a7 */ /* 0x000e64000800007f */
[----:B-1----:R-:W-:Y:S05]  /*9ec0*/  @!P0 BRA `(.L_x_194) ;  /* 0xfffffffc00f08947 */ /* 0x002fea000383ffff */
[----:B------:R-:W-:Y:S05]  /*9ed0*/  BRA `(.L_x_221) ;  /* 0xfffffff000fc7947 */ /* 0x000fea000383ffff */
.L_x_195:
[----:B0-----:R0:W1:Y:S02]  /*9ee0*/  SYNCS.PHASECHK.TRANS64.TRYWAIT P0, [R9+URZ], R4 ;  /* 0x00000004090075a7 */ /* 0x001064000800017f */
[----:B-1----:R-:W-:Y:S05]  /*9ef0*/  @!P0 NANOSLEEP.SYNCS 0x989680 ;  /* 0x009896800000895d */ /* 0x002fea0003900000 */
[----:B------:R-:W1:Y:S02]  /*9f00*/  @!P0 SYNCS.PHASECHK.TRANS64 P0, [R9+URZ], R4 ;  /* 0x00000004090085a7 */ /* 0x000e64000800007f */
[----:B-1----:R-:W-:Y:S05]  /*9f10*/  @!P0 BRA `(.L_x_195) ;  /* 0xfffffffc00f08947 */ /* 0x002fea000383ffff */
[----:B------:R-:W-:Y:S05]  /*9f20*/  BRA `(.L_x_222) ;  /* 0xfffffff4000c7947 */ /* 0x000fea000383ffff */
.L_x_196:
[----:B0-----:R0:W1:Y:S02]  /*9f30*/  SYNCS.PHASECHK.TRANS64.TRYWAIT P0, [R6+URZ], R5 ;  /* 0x00000005060075a7 */ /* 0x001064000800017f */
[----:B-1----:R-:W-:Y:S05]  /*9f40*/  @!P0 NANOSLEEP.SYNCS 0x989680 ;  /* 0x009896800000895d */ /* 0x002fea0003900000 */
[----:B------:R-:W1:Y:S02]  /*9f50*/  @!P0 SYNCS.PHASECHK.TRANS64 P0, [R6+URZ], R5 ;  /* 0x00000005060085a7 */ /* 0x000e64000800007f */
[----:B-1----:R-:W-:Y:S05]  /*9f60*/  @!P0 BRA `(.L_x_196) ;  /* 0xfffffffc00f08947 */ /* 0x002fea000383ffff */
[----:B------:R-:W-:Y:S05]  /*9f70*/  BRA `(.L_x_223) ;  /* 0xfffffff4001c7947 */ /* 0x000fea000383ffff */
.L_x_197:
[----:B0-----:R0:W1:Y:S02]  /*9f80*/  SYNCS.PHASECHK.TRANS64.TRYWAIT P0, [R9+URZ], R4 ;  /* 0x00000004090075a7 */ /* 0x001064000800017f */
[----:B-1----:R-:W-:Y:S05]  /*9f90*/  @!P0 NANOSLEEP.SYNCS 0x989680 ;  /* 0x009896800000895d */ /* 0x002fea0003900000 */
[----:B------:R-:W1:Y:S02]  /*9fa0*/  @!P0 SYNCS.PHASECHK.TRANS64 P0, [R9+URZ], R4 ;  /* 0x00000004090085a7 */ /* 0x000e64000800007f */
[----:B-1----:R-:W-:Y:S05]  /*9fb0*/  @!P0 BRA `(.L_x_197) ;  /* 0xfffffffc00f08947 */ /* 0x002fea000383ffff */
[----:B------:R-:W-:Y:S05]  /*9fc0*/  BRA `(.L_x_224) ;  /* 0xfffffff4002c7947 */ /* 0x000fea000383ffff */
.L_x_198:
[----:B0-----:R0:W1:Y:S02]  /*9fd0*/  SYNCS.PHASECHK.TRANS64.TRYWAIT P0, [R6+URZ], R5 ;  /* 0x00000005060075a7 */ /* 0x001064000800017f */
[----:B-1----:R-:W-:Y:S05]  /*9fe0*/  @!P0 NANOSLEEP.SYNCS 0x989680 ;  /* 0x009896800000895d */ /* 0x002fea0003900000 */
[----:B------:R-:W1:Y:S02]  /*9ff0*/  @!P0 SYNCS.PHASECHK.TRANS64 P0, [R6+URZ], R5 ;  /* 0x00000005060085a7 */ /* 0x000e64000800007f */
[----:B-1----:R-:W-:Y:S05]  /*a000*/  @!P0 BRA `(.L_x_198) ;  /* 0xfffffffc00f08947 */ /* 0x002fea000383ffff */
[----:B------:R-:W-:Y:S05]  /*a010*/  BRA `(.L_x_225) ;  /* 0xfffffff4003c7947 */ /* 0x000fea000383ffff */
.L_x_199:
[----:B0-----:R0:W1:Y:S02]  /*a020*/  SYNCS.PHASECHK.TRANS64.TRYWAIT P0, [R9+URZ], R4 ;  /* 0x00000004090075a7 */ /* 0x001064000800017f */
[----:B-1----:R-:W-:Y:S05]  /*a030*/  @!P0 NANOSLEEP.SYNCS 0x989680 ;  /* 0x009896800000895d */ /* 0x002fea0003900000 */
[----:B------:R-:W1:Y:S02]  /*a040*/  @!P0 SYNCS.PHASECHK.TRANS64 P0, [R9+URZ], R4 ;  /* 0x00000004090085a7 */ /* 0x000e64000800007f */
[----:B-1----:R-:W-:Y:S05]  /*a050*/  @!P0 BRA `(.L_x_199) ;  /* 0xfffffffc00f08947 */ /* 0x002fea000383ffff */
[----:B------:R-:W-:Y:S05]  /*a060*/  BRA `(.L_x_226) ;  /* 0xfffffff4004c7947 */ /* 0x000fea000383ffff */
.L_x_200:
[----:B0-----:R0:W1:Y:S02]  /*a070*/  SYNCS.PHASECHK.TRANS64.TRYWAIT P0, [R6+URZ], R5 ;  /* 0x00000005060075a7 */ /* 0x001064000800017f */
[----:B-1----:R-:W-:Y:S05]  /*a080*/  @!P0 NANOSLEEP.SYNCS 0x989680 ;  /* 0x009896800000895d */ /* 0x002fea0003900000 */
[----:B------:R-:W1:Y:S02]  /*a090*/  @!P0 SYNCS.PHASECHK.TRANS64 P0, [R6+URZ], R5 ;  /* 0x00000005060085a7 */ /* 0x000e64000800007f */
[----:B-1----:R-:W-:Y:S05]  /*a0a0*/  @!P0 BRA `(.L_x_200) ;  /* 0xfffffffc00f08947 */ /* 0x002fea000383ffff */
[----:B------:R-:W-:Y:S05]  /*a0b0*/  BRA `(.L_x_227) ;  /* 0xfffffff4005c7947 */ /* 0x000fea000383ffff */
.L_x_201:
[----:B0-----:R0:W1:Y:S02]  /*a0c0*/  SYNCS.PHASECHK.TRANS64.TRYWAIT P0, [R9+URZ], R4 ;  /* 0x00000004090075a7 */ /* 0x001064000800017f */
[----:B-1----:R-:W-:Y:S05]  /*a0d0*/  @!P0 NANOSLEEP.SYNCS 0x989680 ;  /* 0x009896800000895d */ /* 0x002fea0003900000 */
[----:B------:R-:W1:Y:S02]  /*a0e0*/  @!P0 SYNCS.PHASECHK.TRANS64 P0, [R9+URZ], R4 ;  /* 0x00000004090085a7 */ /* 0x000e64000800007f */
[----:B-1----:R-:W-:Y:S05]  /*a0f0*/  @!P0 BRA `(.L_x_201) ;  /* 0xfffffffc00f08947 */ /* 0x002fea000383ffff */
[----:B------:R-:W-:Y:S05]  /*a100*/  BRA `(.L_x_228) ;  /* 0xfffffff4006c7947 */ /* 0x000fea000383ffff */
.L_x_202:
[----:B0-----:R0:W1:Y:S02]  /*a110*/  SYNCS.PHASECHK.TRANS64.TRYWAIT P0, [R6+URZ], R5 ;  /* 0x00000005060075a7 */ /* 0x001064000800017f */
[----:B-1----:R-:W-:Y:S05]  /*a120*/  @!P0 NANOSLEEP.SYNCS 0x989680 ;  /* 0x009896800000895d */ /* 0x002fea0003900000 */
[----:B------:R-:W1:Y:S02]  /*a130*/  @!P0 SYNCS.PHASECHK.TRANS64 P0, [R6+URZ], R5 ;  /* 0x00000005060085a7 */ /* 0x000e64000800007f */
[----:B-1----:R-:W-:Y:S05]  /*a140*/  @!P0 BRA `(.L_x_202) ;  /* 0xfffffffc00f08947 */ /* 0x002fea000383ffff */
[----:B------:R-:W-:Y:S05]  /*a150*/  BRA `(.L_x_229) ;  /* 0xfffffff4007c7947 */ /* 0x000fea000383ffff */
.L_x_203:
[----:B0-----:R0:W1:Y:S02]  /*a160*/  SYNCS.PHASECHK.TRANS64.TRYWAIT P0, [R9+URZ], R4 ;  /* 0x00000004090075a7 */ /* 0x001064000800017f */
[----:B-1----:R-:W-:Y:S05]  /*a170*/  @!P0 NANOSLEEP.SYNCS 0x989680 ;  /* 0x009896800000895d */ /* 0x002fea0003900000 */
[----:B------:R-:W1:Y:S02]  /*a180*/  @!P0 SYNCS.PHASECHK.TRANS64 P0, [R9+URZ], R4 ;  /* 0x00000004090085a7 */ /* 0x000e64000800007f */
[----:B-1----:R-:W-:Y:S05]  /*a190*/  @!P0 BRA `(.L_x_203) ;  /* 0xfffffffc00f08947 */ /* 0x002fea000383ffff */
[----:B------:R-:W-:Y:S05]  /*a1a0*/  BRA `(.L_x_230) ;  /* 0xfffffff4008c7947 */ /* 0x000fea000383ffff */
.L_x_204:
[----:B0-----:R0:W1:Y:S02]  /*a1b0*/  SYNCS.PHASECHK.TRANS64.TRYWAIT P0, [R6+URZ], R5 ;  /* 0x00000005060075a7 */ /* 0x001064000800017f */
[----:B-1----:R-:W-:Y:S05]  /*a1c0*/  @!P0 NANOSLEEP.SYNCS 0x989680 ;  /* 0x009896800000895d */ /* 0x002fea0003900000 */
[----:B------:R-:W1:Y:S02]  /*a1d0*/  @!P0 SYNCS.PHASECHK.TRANS64 P0, [R6+URZ], R5 ;  /* 0x00000005060085a7 */ /* 0x000e64000800007f */
[----:B-1----:R-:W-:Y:S05]  /*a1e0*/  @!P0 BRA `(.L_x_204) ;  /* 0xfffffffc00f08947 */ /* 0x002fea000383ffff */
[----:B------:R-:W-:Y:S05]  /*a1f0*/  BRA `(.L_x_231) ;  /* 0xfffffff4009c7947 */ /* 0x000fea000383ffff */
.L_x_205:
[----:B0-----:R0:W1:Y:S02]  /*a200*/  SYNCS.PHASECHK.TRANS64.TRYWAIT P0, [R9+URZ], R4 ;  /* 0x00000004090075a7 */ /* 0x001064000800017f */
[----:B-1----:R-:W-:Y:S05]  /*a210*/  @!P0 NANOSLEEP.SYNCS 0x989680 ;  /* 0x009896800000895d */ /* 0x002fea0003900000 */
[----:B------:R-:W1:Y:S02]  /*a220*/  @!P0 SYNCS.PHASECHK.TRANS64 P0, [R9+URZ], R4 ;  /* 0x00000004090085a7 */ /* 0x000e64000800007f */
[----:B-1----:R-:W-:Y:S05]  /*a230*/  @!P0 BRA `(.L_x_205) ;  /* 0xfffffffc00f08947 */ /* 0x002fea000383ffff */
[----:B------:R-:W-:Y:S05]  /*a240*/  BRA `(.L_x_232) ;  /* 0xfffffff400ac7947 */ /* 0x000fea000383ffff */
.L_x_206:
[----:B0-----:R0:W1:Y:S02]  /*a250*/  SYNCS.PHASECHK.TRANS64.TRYWAIT P0, [R6+URZ], R5 ;  /* 0x00000005060075a7 */ /* 0x001064000800017f */
[----:B-1----:R-:W-:Y:S05]  /*a260*/  @!P0 NANOSLEEP.SYNCS 0x989680 ;  /* 0x009896800000895d */ /* 0x002fea0003900000 */
[----:B------:R-:W1:Y:S02]  /*a270*/  @!P0 SYNCS.PHASECHK.TRANS64 P0, [R6+URZ], R5 ;  /* 0x00000005060085a7 */ /* 0x000e64000800007f */
[----:B-1----:R-:W-:Y:S05]  /*a280*/  @!P0 BRA `(.L_x_206) ;  /* 0xfffffffc00f08947 */ /* 0x002fea000383ffff */
[----:B------:R-:W-:Y:S05]  /*a290*/  BRA `(.L_x_233) ;  /* 0xfffffff400bc7947 */ /* 0x000fea000383ffff */
.L_x_207:
[----:B0-----:R0:W1:Y:S02]  /*a2a0*/  SYNCS.PHASECHK.TRANS64.TRYWAIT P0, [R9+URZ], R4 ;  /* 0x00000004090075a7 */ /* 0x001064000800017f */
[----:B-1----:R-:W-:Y:S05]  /*a2b0*/  @!P0 NANOSLEEP.SYNCS 0x989680 ;  /* 0x009896800000895d */ /* 0x002fea0003900000 */
[----:B------:R-:W1:Y:S02]  /*a2c0*/  @!P0 SYNCS.PHASECHK.TRANS64 P0, [R9+URZ], R4 ;  /* 0x00000004090085a7 */ /* 0x000e64000800007f */
[----:B-1----:R-:W-:Y:S05]  /*a2d0*/  @!P0 BRA `(.L_x_207) ;  /* 0xfffffffc00f08947 */ /* 0x002fea000383ffff */
[----:B------:R-:W-:Y:S05]  /*a2e0*/  BRA `(.L_x_234) ;  /* 0xfffffff400cc7947 */ /* 0x000fea000383ffff */
.L_x_208:
[----:B0-----:R0:W1:Y:S02]  /*a2f0*/  SYNCS.PHASECHK.TRANS64.TRYWAIT P0, [R6+URZ], R5 ;  /* 0x00000005060075a7 */ /* 0x001064000800017f */
[----:B-1----:R-:W-:Y:S05]  /*a300*/  @!P0 NANOSLEEP.SYNCS 0x989680 ;  /* 0x009896800000895d */ /* 0x002fea0003900000 */
[----:B------:R-:W1:Y:S02]  /*a310*/  @!P0 SYNCS.PHASECHK.TRANS64 P0, [R6+URZ], R5 ;  /* 0x00000005060085a7 */ /* 0x000e64000800007f */
[----:B-1----:R-:W-:Y:S05]  /*a320*/  @!P0 BRA `(.L_x_208) ;  /* 0xfffffffc00f08947 */ /* 0x002fea000383ffff */
[----:B------:R-:W-:Y:S05]  /*a330*/  BRA `(.L_x_235) ;  /* 0xfffffff400d47947 */ /* 0x000fea000383ffff */
.L_x_236:
[----:B------:R-:W-:-:S00]  /*a340*/  BRA `(.L_x_236) ;  /* 0xfffffffc00fc7947 */ /* 0x000fc0000383ffff */
[----:B------:R-:W-:-:S00]  /*a350*/  NOP ;  /* 0x0000000000007918 */ /* 0x000fc00000000000 */
        /* <DEDUP_REMOVED lines=10> */
.L_x_237:


//--------------------- .nv.shared._ZN7cutlass13device_kernelINS_4gemm6kernel13GemmUniversalIN4cute5tupleIJiiiiEEENS1_10collective13CollectiveMmaINS1_37MainloopSm90TmaGmmaWarpSpecializedFP8ILi18ENS5_IJNS4_1CILi2EEENSA_ILi1EEESC_EEENS1_32KernelTmaWarpSpecializedPingpongEEENS5_IJNSA_ILi64EEENSA_ILi128EEESG_EEENS_12float_e4m3_tENS5_IJlSC_lEEESJ_SK_NS4_8TiledMMAINS4_8MMA_AtomIJNS4_4SM904GMMA31MMA_64x128x32_F32E4M3E4M3_SS_TNILNSO_7ScaleInE1ELSQ_1EEEEEENS4_6LayoutINS5_IJSC_SC_SC_EEENS5_IJNSA_ILi0EEESV_SV_EEEEENS5_IJNS4_10UnderscoreESY_SY_EEEEENS4_13SM90_TMA_LOADENS4_14ComposedLayoutINS4_7SwizzleILi2ELi4ELi3EEENS4_18smem_ptr_flag_bitsILi8EEENST_INS5_IJNSA_ILi8EEESG_EEENS5_IJSG_SC_EEEEEEEvNS4_8identityENS4_23SM90_TMA_LOAD_MULTICASTES1B_vS1C_EENS_8epilogue10collective6detail29Sm90TmaWarpSpecializedAdapterINS1G_15DefaultEpilogueISJ_SK_SK_NS1F_6thread17LinearCombinationISJ_Li1EffLNS1K_9ScaleType4KindE0ELNS_15FloatRoundStyleE2ESJ_EENS1_15EpilogueDefaultEEEEEvvEEEEvNT_6ParamsE --------------------------
	.section	.nv.shared._ZN7cutlass13device_kernelINS_4gemm6kernel13GemmUniversalIN4cute5tupleIJiiiiEEENS1_10collective13CollectiveMmaINS1_37MainloopSm90TmaGmmaWarpSpecializedFP8ILi18ENS5_IJNS4_1CILi2EEENSA_ILi1EEESC_EEENS1_32KernelTmaWarpSpecializedPingpongEEENS5_IJNSA_ILi64EEENSA_ILi128EEESG_EEENS_12float_e4m3_tENS5_IJlSC_lEEESJ_SK_NS4_8TiledMMAINS4_8MMA_AtomIJNS4_4SM904GMMA31MMA_64x128x32_F32E4M3E4M3_SS_TNILNSO_7ScaleInE1ELSQ_1EEEEEENS4_6LayoutINS5_IJSC_SC_SC_EEENS5_IJNSA_ILi0EEESV_SV_EEEEENS5_IJNS4_10UnderscoreESY_SY_EEEEENS4_13SM90_TMA_LOADENS4_14ComposedLayoutINS4_7SwizzleILi2ELi4ELi3EEENS4_18smem_ptr_flag_bitsILi8EEENST_INS5_IJNSA_ILi8EEESG_EEENS5_IJSG_SC_EEEEEEEvNS4_8identityENS4_23SM90_TMA_LOAD_MULTICASTES1B_vS1C_EENS_8epilogue10collective6detail29Sm90TmaWarpSpecializedAdapterINS1G_15DefaultEpilogueISJ_SK_SK_NS1F_6thread17LinearCombinationISJ_Li1EffLNS1K_9ScaleType4KindE0ELNS_15FloatRoundStyleE2ESJ_EENS1_15EpilogueDefaultEEEEEvvEEEEvNT_6ParamsE,"aw",@nobits
	.sectionflags	@""
	.align	16
	.zero		1024


//--------------------- .nv.shared.reserved.0     --------------------------
	.section	.nv.shared.reserved.0,"aw",@nobits
	.weak		__nv_reservedSMEM_offset_0_alias
	.size		__nv_reservedSMEM_offset_0_alias, 0, 0
	.other		__nv_reservedSMEM_offset_0_alias,@"STO_CUDA_RESERVED_SHARED STV_DEFAULT"
__nv_reservedSMEM_offset_0_alias:
	.zero		0


//--------------------- .nv.global                --------------------------
	.section	.nv.global,"aw",@nobits
.nv.global:
	.type		_ZN39_INTERNAL_88fb38af_4_k_cu_5925222b_33264cute1_E,@object
	.size		_ZN39_INTERNAL_88fb38af_4_k_cu_5925222b_33264cute1_E,(_ZN39_INTERNAL_88fb38af_4_k_cu_5925222b_33264cuda3std3__45__cpo6cbeginE - _ZN39_INTERNAL_88fb38af_4_k_cu_5925222b_33264cute1_E)
_ZN39_INTERNAL_88fb38af_4_k_cu_5925222b_33264cute1_E:
	.zero		1
	.type		_ZN39_INTERNAL_88fb38af_4_k_cu_5925222b_33264cuda3std3__45__cpo6cbeginE,@object
	.size		_ZN39_INTERNAL_88fb38af_4_k_cu_5925222b_33264cuda3std3__45__cpo6cbeginE,(_ZN39_INTERNAL_88fb38af_4_k_cu_5925222b_33264cuda3std3__48in_placeE - _ZN39_INTERNAL_88fb38af_4_k_cu_5925222b_33264cuda3std3__45__cpo6cbeginE)
_ZN39_INTERNAL_88fb38af_4_k_cu_5925222b_33264cuda3std3__45__cpo6cbeginE:
	.zero		1
	.type		_ZN39_INTERNAL_88fb38af_4_k_cu_5925222b_33264cuda3std3__48in_placeE,@object
	.size		_ZN39_INTERNAL_88fb38af_4_k_cu_5925222b_33264cuda3std3__48in_placeE,(_ZN39_INTERNAL_88fb38af_4_k_cu_5925222b_33264cuda3std6ranges3__45__cpo9iter_moveE - _ZN39_INTERNAL_88fb38af_4_k_cu_5925222b_33264cuda3std3__48in_placeE)
_ZN39_INTERNAL_88fb38af_4_k_cu_5925222b_33264cuda3std3__48in_placeE:
	.zero		1
	.type		_ZN39_INTERNAL_88fb38af_4_k_cu_5925222b_33264cuda3std6ranges3__45__cpo9iter_moveE,@object
	.size		_ZN39_INTERNAL_88fb38af_4_k_cu_5925222b_33264cuda3std6ranges3__45__cpo9iter_moveE,(_ZN39_INTERNAL_88fb38af_4_k_cu_5925222b_33264cuda3std3__45__cpo5beginE - _ZN39_INTERNAL_88fb38af_4_k_cu_5925222b_33264cuda3std6ranges3__45__cpo9iter_moveE)
_ZN39_INTERNAL_88fb38af_4_k_cu_5925222b_33264cuda3std6ranges3__45__cpo9iter_moveE:
	.zero		1
	.type		_ZN39_INTERNAL_88fb38af_4_k_cu_5925222b_33264cuda3std3__45__cpo5beginE,@object
	.size		_ZN39_INTERNAL_88fb38af_4_k_cu_5925222b_33264cuda3std3__45__cpo5beginE,(_ZN39_INTERNAL_88fb38af_4_k_cu_5925222b_33264cuda3std3__441_GLOBAL__N__88fb38af_4_k_cu_5925222b_33266ignoreE - _ZN39_INTERNAL_88fb38af_4_k_cu_5925222b_33264cuda3std3__45__cpo5beginE)
_ZN39_INTERNAL_88fb38af_4_k_cu_5925222b_33264cuda3std3__45__cpo5beginE:
	.zero		1
	.type		_ZN39_INTERNAL_88fb38af_4_k_cu_5925222b_33264cuda3std3__441_GLOBAL__N__88fb38af_4_k_cu_5925222b_33266ignoreE,@object
	.size		_ZN39_INTERNAL_88fb38af_4_k_cu_5925222b_33264cuda3std3__441_GLOBAL__N__88fb38af_4_k_cu_5925222b_33266ignoreE,(_ZN39_INTERNAL_88fb38af_4_k_cu_5925222b_33264cute7productE - _ZN39_INTERNAL_88fb38af_4_k_cu_5925222b_33264cuda3std3__441_GLOBAL__N__88fb38af_4_k_cu_5925222b_33266ignoreE)
_ZN39_INTERNAL_88fb38af_4_k_cu_5925222b_33264cuda3std3__441_GLOBAL__N__88fb38af_4_k_cu_5925222b_33266ignoreE:
	.zero		1
	.type		_ZN39_INTERNAL_88fb38af_4_k_cu_5925222b_33264cute7productE,@object
	.size		_ZN39_INTERNAL_88fb38af_4_k_cu_5925222b_33264cute7productE,(_ZN39_INTERNAL_88fb38af_4_k_cu_5925222b_33264cuda3std3__45__cpo3endE - _ZN39_INTERNAL_88fb38af_4_k_cu_5925222b_33264cute7productE)
_ZN39_INTERNAL_88fb38af_4_k_cu_5925222b_33264cute7productE:
	.zero		1
	.type		_ZN39_INTERNAL_88fb38af_4_k_cu_5925222b_33264cuda3std3__45__cpo3endE,@object
	.size		_ZN39_INTERNAL_88fb38af_4_k_cu_5925222b_33264cuda3std3__45__cpo3endE,(_ZN39_INTERNAL_88fb38af_4_k_cu_5925222b_33264cuda3std3__419piecewise_constructE - _ZN39_INTERNAL_88fb38af_4_k_cu_5925222b_33264cuda3std3__45__cpo3endE)
_ZN39_INTERNAL_88fb38af_4_k_cu_5925222b_33264cuda3std3__45__cpo3endE:
	.zero		1
	.type		_ZN39_INTERNAL_88fb38af_4_k_cu_5925222b_33264cuda3std3__419piecewise_constructE,@object
	.size		_ZN39_INTERNAL_88fb38af_4_k_cu_5925222b_33264cuda3std3__419piecewise_constructE,(_ZN39_INTERNAL_88fb38af_4_k_cu_5925222b_33264cuda3std3__45__cpo4cendE - _ZN39_INTERNAL_88fb38af_4_k_cu_5925222b_33264cuda3std3__419piecewise_constructE)
_ZN39_INTERNAL_88fb38af_4_k_cu_5925222b_33264cuda3std3__419piecewise_constructE:
	.zero		1
	.type		_ZN39_INTERNAL_88fb38af_4_k_cu_5925222b_33264cuda3std3__45__cpo4cendE,@object
	.size		_ZN39_INTERNAL_88fb38af_4_k_cu_5925222b_33264cuda3std3__45__cpo4cendE,(_ZN39_INTERNAL_88fb38af_4_k_cu_5925222b_33264cuda3std6ranges3__45__cpo4swapE - _ZN39_INTERNAL_88fb38af_4_k_cu_5925222b_33264cuda3std3__45__cpo4cendE)
_ZN39_INTERNAL_88fb38af_4_k_cu_5925222b_33264cuda3std3__45__cpo4cendE:
	.zero		1
	.type		_ZN39_INTERNAL_88fb38af_4_k_cu_5925222b_33264cuda3std6ranges3__45__cpo4swapE,@object
	.size		_ZN39_INTERNAL_88fb38af_4_k_cu_5925222b_33264cuda3std6ranges3__45__cpo4swapE,(.L_7 - _ZN39_INTERNAL_88fb38af_4_k_cu_5925222b_33264cuda3std6ranges3__45__cpo4swapE)
_ZN39_INTERNAL_88fb38af_4_k_cu_5925222b_33264cuda3std6ranges3__45__cpo4swapE:
	.zero		1
.L_7:


//--------------------- .nv.constant0._ZN7cutlass13device_kernelINS_4gemm6kernel13GemmUniversalIN4cute5tupleIJiiiiEEENS1_10collective13CollectiveMmaINS1_37MainloopSm90TmaGmmaWarpSpecializedFP8ILi18ENS5_IJNS4_1CILi2EEENSA_ILi1EEESC_EEENS1_32KernelTmaWarpSpecializedPingpongEEENS5_IJNSA_ILi64EEENSA_ILi128EEESG_EEENS_12float_e4m3_tENS5_IJlSC_lEEESJ_SK_NS4_8TiledMMAINS4_8MMA_AtomIJNS4_4SM904GMMA31MMA_64x128x32_F32E4M3E4M3_SS_TNILNSO_7ScaleInE1ELSQ_1EEEEEENS4_6LayoutINS5_IJSC_SC_SC_EEENS5_IJNSA_ILi0EEESV_SV_EEEEENS5_IJNS4_10UnderscoreESY_SY_EEEEENS4_13SM90_TMA_LOADENS4_14ComposedLayoutINS4_7SwizzleILi2ELi4ELi3EEENS4_18smem_ptr_flag_bitsILi8EEENST_INS5_IJNSA_ILi8EEESG_EEENS5_IJSG_SC_EEEEEEEvNS4_8identityENS4_23SM90_TMA_LOAD_MULTICASTES1B_vS1C_EENS_8epilogue10collective6detail29Sm90TmaWarpSpecializedAdapterINS1G_15DefaultEpilogueISJ_SK_SK_NS1F_6thread17LinearCombinationISJ_Li1EffLNS1K_9ScaleType4KindE0ELNS_15FloatRoundStyleE2ESJ_EENS1_15EpilogueDefaultEEEEEvvEEEEvNT_6ParamsE --------------------------
	.section	.nv.constant0._ZN7cutlass13device_kernelINS_4gemm6kernel13GemmUniversalIN4cute5tupleIJiiiiEEENS1_10collective13CollectiveMmaINS1_37MainloopSm90TmaGmmaWarpSpecializedFP8ILi18ENS5_IJNS4_1CILi2EEENSA_ILi1EEESC_EEENS1_32KernelTmaWarpSpecializedPingpongEEENS5_IJNSA_ILi64EEENSA_ILi128EEESG_EEENS_12float_e4m3_tENS5_IJlSC_lEEESJ_SK_NS4_8TiledMMAINS4_8MMA_AtomIJNS4_4SM904GMMA31MMA_64x128x32_F32E4M3E4M3_SS_TNILNSO_7ScaleInE1ELSQ_1EEEEEENS4_6LayoutINS5_IJSC_SC_SC_EEENS5_IJNSA_ILi0EEESV_SV_EEEEENS5_IJNS4_10UnderscoreESY_SY_EEEEENS4_13SM90_TMA_LOADENS4_14ComposedLayoutINS4_7SwizzleILi2ELi4ELi3EEENS4_18smem_ptr_flag_bitsILi8EEENST_INS5_IJNSA_ILi8EEESG_EEENS5_IJSG_SC_EEEEEEEvNS4_8identityENS4_23SM90_TMA_LOAD_MULTICASTES1B_vS1C_EENS_8epilogue10collective6detail29Sm90TmaWarpSpecializedAdapterINS1G_15DefaultEpilogueISJ_SK_SK_NS1F_6thread17LinearCombinationISJ_Li1EffLNS1K_9ScaleType4KindE0ELNS_15FloatRoundStyleE2ESJ_EENS1_15EpilogueDefaultEEEEEvvEEEEvNT_6ParamsE,"a",@progbits
	.sectionflags	@""
	.align	4
.nv.constant0._ZN7cutlass13device_kernelINS_4gemm6kernel13GemmUniversalIN4cute5tupleIJiiiiEEENS1_10collective13CollectiveMmaINS1_37MainloopSm90TmaGmmaWarpSpecializedFP8ILi18ENS5_IJNS4_1CILi2EEENSA_ILi1EEESC_EEENS1_32KernelTmaWarpSpecializedPingpongEEENS5_IJNSA_ILi64EEENSA_ILi128EEESG_EEENS_12float_e4m3_tENS5_IJlSC_lEEESJ_SK_NS4_8TiledMMAINS4_8MMA_AtomIJNS4_4SM904GMMA31MMA_64x128x32_F32E4M3E4M3_SS_TNILNSO_7ScaleInE1ELSQ_1EEEEEENS4_6LayoutINS5_IJSC_SC_SC_EEENS5_IJNSA_ILi0EEESV_SV_EEEEENS5_IJNS4_10UnderscoreESY_SY_EEEEENS4_13SM90_TMA_LOADENS4_14ComposedLayoutINS4_7SwizzleILi2ELi4ELi3EEENS4_18smem_ptr_flag_bitsILi8EEENST_INS5_IJNSA_ILi8EEESG_EEENS5_IJSG_SC_EEEEEEEvNS4_8identityENS4_23SM90_TMA_LOAD_MULTICASTES1B_vS1C_EENS_8epilogue10collective6detail29Sm90TmaWarpSpecializedAdapterINS1G_15DefaultEpilogueISJ_SK_SK_NS1F_6thread17LinearCombinationISJ_Li1EffLNS1K_9ScaleType4KindE0ELNS_15FloatRoundStyleE2ESJ_EENS1_15EpilogueDefaultEEEEEvvEEEEvNT_6ParamsE:
	.zero		1664


//--------------------- SYMBOLS --------------------------

	.type		.nv.reservedSmem.offset0,@object
	.size		.nv.reservedSmem.offset0,0x4
